// auto-generated by cutlass_sweep.gemm — config: {"arch": "sm_90", "cluster_m": 1, "cluster_n": 1, "dtype": "int8", "dtype_b": "int8", "layout": "nt", "stages": 0, "tile_k": 64, "tile_m": 256, "tile_n": 160}
#include "cutlass/cutlass.h"
#include "cutlass/gemm/collective/collective_builder.hpp"
#include "cutlass/gemm/device/gemm_universal_adapter.h"
#include "cutlass/gemm/kernel/gemm_universal.hpp"
#include "cutlass/epilogue/collective/collective_builder.hpp"

using ElemA = int8_t;
using ElemB = int8_t;
using ElemCD = int8_t;
using Acc  = int32_t;
using TileShape    = cute::Shape<cute::_256, cute::_160, cute::_64>;
using ClusterShape = cute::Shape<cute::_1, cute::_1, cute::_1>;

using CollectiveEpilogue = typename cutlass::epilogue::collective::CollectiveBuilder<
    cutlass::arch::Sm90, cutlass::arch::OpClassTensorOp,
    TileShape, ClusterShape,
    cutlass::epilogue::collective::EpilogueTileAuto,
    Acc, Acc,
    ElemCD, cutlass::layout::RowMajor, 128 / cutlass::sizeof_bits<ElemCD>::value,
    ElemCD, cutlass::layout::RowMajor, 128 / cutlass::sizeof_bits<ElemCD>::value,
    cutlass::epilogue::collective::EpilogueScheduleAuto
  >::CollectiveOp;

using CollectiveMainloop = typename cutlass::gemm::collective::CollectiveBuilder<
    cutlass::arch::Sm90, cutlass::arch::OpClassTensorOp,
    ElemA, cutlass::layout::RowMajor, 128 / cutlass::sizeof_bits<ElemA>::value,
    ElemB, cutlass::layout::ColumnMajor, 128 / cutlass::sizeof_bits<ElemB>::value,
    Acc,
    TileShape, ClusterShape,
    cutlass::gemm::collective::StageCountAutoCarveout<static_cast<int>(sizeof(typename CollectiveEpilogue::SharedStorage))>,
    cutlass::gemm::collective::KernelScheduleAuto
  >::CollectiveOp;

using GemmKernel = cutlass::gemm::kernel::GemmUniversal<
    cute::Shape<int,int,int,int>,
    CollectiveMainloop,
    CollectiveEpilogue
>;
using Gemm = cutlass::gemm::device::GemmUniversalAdapter<GemmKernel>;

// Force the device kernel symbol into the cubin without needing a host main.
auto* _anchor = &cutlass::device_kernel<GemmKernel>;


// ===== COMPILED SASS (sm_90a) =====

	.target	sm_90a

	.elftype	@"ET_EXEC"


//--------------------- .note.nv.tkinfo           --------------------------
	.section	.note.nv.tkinfo,"",@"SHT_NOTE"
	.sectionflags	@"SHF_NOTE_NV_TKINFO"
	.tkinfo
        /*0018*/ 	.word	0x00000002
        /*0030*/ 	.string	""
        /*0030*/ 	.string	"ptxas"
        /*0030*/ 	.string	"Cuda compilation tools, release 13.0, V13.0.88"
        /*0030*/ 	.string	"Build cuda_13.0.r13.0/compiler.36424714_0"
        /*0030*/ 	.string	"-arch sm_90a -m 64 "



//--------------------- .note.nv.cuinfo           --------------------------
	.section	.note.nv.cuinfo,"",@"SHT_NOTE"
	.sectionflags	@"SHF_NOTE_NV_CUINFO"
        /*0018*/ 	.short	0x0002
        /*001a*/ 	.short	0x005a
        /*001c*/ 	.short	0x0082
	.zero		2


//--------------------- .nv.info                  --------------------------
	.section	.nv.info,"",@"SHT_CUDA_INFO"
	.align	4


	//----- nvinfo : EIATTR_REGCOUNT
	.align		4
        /*0000*/ 	.byte	0x04, 0x2f
        /*0002*/ 	.short	(.L_15 - .L_14)
	.align		4
.L_14:
        /*0004*/ 	.word	index@(_ZN7cutlass13device_kernelINS_4gemm6kernel13GemmUniversalIN4cute5tupleIJiiiiEEENS1_10collective13CollectiveMmaINS1_34MainloopSm90TmaGmmaWarpSpecializedILi8ENS5_IJNS4_1CILi1EEESB_SB_EEENS1_35KernelTmaWarpSpecializedCooperativeEEENS5_IJNSA_ILi256EEENSA_ILi160EEENSA_ILi64EEEEEEaNS5_IJlSB_lEEEaSJ_NS4_8TiledMMAINS4_8MMA_AtomIJNS4_4SM904GMMA26MMA_64x32x32_S32S8S8_SS_TNEEEENS4_6LayoutINS5_IJNSA_ILi2EEESB_SB_EEENS5_IJSB_NSA_ILi0EEEST_EEEEENS5_IJNS4_10UnderscoreESW_SW_EEEEENS4_13SM90_TMA_LOADENS4_14ComposedLayoutINS4_7SwizzleILi2ELi4ELi3EEENS4_18smem_ptr_flag_bitsILi8EEENSQ_INS5_IJNSA_ILi8EEESH_EEENS5_IJSH_SB_EEEEEEEvNS4_8identityESZ_S19_vS1A_EENS_8epilogue10collective6detail29Sm90TmaWarpSpecializedAdapterINS1D_15DefaultEpilogueIaSJ_SJ_NS1C_6thread17LinearCombinationIaLi1EiiLNS1H_9ScaleType4KindE0ELNS_15FloatRoundStyleE2EaEENS1_15EpilogueDefaultEEEEEvvEEEEvNT_6ParamsE)
        /*0008*/ 	.word	0x000000a8


	//----- nvinfo : EIATTR_FRAME_SIZE
	.align		4
.L_15:
        /*000c*/ 	.byte	0x04, 0x11
        /*000e*/ 	.short	(.L_17 - .L_16)
	.align		4
.L_16:
        /*0010*/ 	.word	index@(_ZN7cutlass13device_kernelINS_4gemm6kernel13GemmUniversalIN4cute5tupleIJiiiiEEENS1_10collective13CollectiveMmaINS1_34MainloopSm90TmaGmmaWarpSpecializedILi8ENS5_IJNS4_1CILi1EEESB_SB_EEENS1_35KernelTmaWarpSpecializedCooperativeEEENS5_IJNSA_ILi256EEENSA_ILi160EEENSA_ILi64EEEEEEaNS5_IJlSB_lEEEaSJ_NS4_8TiledMMAINS4_8MMA_AtomIJNS4_4SM904GMMA26MMA_64x32x32_S32S8S8_SS_TNEEEENS4_6LayoutINS5_IJNSA_ILi2EEESB_SB_EEENS5_IJSB_NSA_ILi0EEEST_EEEEENS5_IJNS4_10UnderscoreESW_SW_EEEEENS4_13SM90_TMA_LOADENS4_14ComposedLayoutINS4_7SwizzleILi2ELi4ELi3EEENS4_18smem_ptr_flag_bitsILi8EEENSQ_INS5_IJNSA_ILi8EEESH_EEENS5_IJSH_SB_EEEEEEEvNS4_8identityESZ_S19_vS1A_EENS_8epilogue10collective6detail29Sm90TmaWarpSpecializedAdapterINS1D_15DefaultEpilogueIaSJ_SJ_NS1C_6thread17LinearCombinationIaLi1EiiLNS1H_9ScaleType4KindE0ELNS_15FloatRoundStyleE2EaEENS1_15EpilogueDefaultEEEEEvvEEEEvNT_6ParamsE)
        /*0014*/ 	.word	0x00000000


	//----- nvinfo : EIATTR_MIN_STACK_SIZE
	.align		4
.L_17:
        /*0018*/ 	.byte	0x04, 0x12
        /*001a*/ 	.short	(.L_19 - .L_18)
	.align		4
.L_18:
        /*001c*/ 	.word	index@(_ZN7cutlass13device_kernelINS_4gemm6kernel13GemmUniversalIN4cute5tupleIJiiiiEEENS1_10collective13CollectiveMmaINS1_34MainloopSm90TmaGmmaWarpSpecializedILi8ENS5_IJNS4_1CILi1EEESB_SB_EEENS1_35KernelTmaWarpSpecializedCooperativeEEENS5_IJNSA_ILi256EEENSA_ILi160EEENSA_ILi64EEEEEEaNS5_IJlSB_lEEEaSJ_NS4_8TiledMMAINS4_8MMA_AtomIJNS4_4SM904GMMA26MMA_64x32x32_S32S8S8_SS_TNEEEENS4_6LayoutINS5_IJNSA_ILi2EEESB_SB_EEENS5_IJSB_NSA_ILi0EEEST_EEEEENS5_IJNS4_10UnderscoreESW_SW_EEEEENS4_13SM90_TMA_LOADENS4_14ComposedLayoutINS4_7SwizzleILi2ELi4ELi3EEENS4_18smem_ptr_flag_bitsILi8EEENSQ_INS5_IJNSA_ILi8EEESH_EEENS5_IJSH_SB_EEEEEEEvNS4_8identityESZ_S19_vS1A_EENS_8epilogue10collective6detail29Sm90TmaWarpSpecializedAdapterINS1D_15DefaultEpilogueIaSJ_SJ_NS1C_6thread17LinearCombinationIaLi1EiiLNS1H_9ScaleType4KindE0ELNS_15FloatRoundStyleE2EaEENS1_15EpilogueDefaultEEEEEvvEEEEvNT_6ParamsE)
        /*0020*/ 	.word	0x00000000
.L_19:


//--------------------- .nv.compat                --------------------------
	.section	.nv.compat,"",@"SHT_CUDA_COMPAT_INFO"
	.align	4
        /*0000*/ 	.byte	0x02, 0x09, 0x01, 0x00, 0x02, 0x02, 0x04, 0x00, 0x02, 0x05, 0x05, 0x00, 0x03, 0x07, 0x01, 0x01
        /*0010*/ 	.byte	0x02, 0x03, 0x01, 0x00, 0x02, 0x06, 0x01, 0x00, 0x04, 0x0b, 0x08, 0x00, 0x00, 0x00, 0x00, 0x00
        /*0020*/ 	.byte	0x00, 0x00, 0x00, 0x00


//--------------------- .nv.info._ZN7cutlass13device_kernelINS_4gemm6kernel13GemmUniversalIN4cute5tupleIJiiiiEEENS1_10collective13CollectiveMmaINS1_34MainloopSm90TmaGmmaWarpSpecializedILi8ENS5_IJNS4_1CILi1EEESB_SB_EEENS1_35KernelTmaWarpSpecializedCooperativeEEENS5_IJNSA_ILi256EEENSA_ILi160EEENSA_ILi64EEEEEEaNS5_IJlSB_lEEEaSJ_NS4_8TiledMMAINS4_8MMA_AtomIJNS4_4SM904GMMA26MMA_64x32x32_S32S8S8_SS_TNEEEENS4_6LayoutINS5_IJNSA_ILi2EEESB_SB_EEENS5_IJSB_NSA_ILi0EEEST_EEEEENS5_IJNS4_10UnderscoreESW_SW_EEEEENS4_13SM90_TMA_LOADENS4_14ComposedLayoutINS4_7SwizzleILi2ELi4ELi3EEENS4_18smem_ptr_flag_bitsILi8EEENSQ_INS5_IJNSA_ILi8EEESH_EEENS5_IJSH_SB_EEEEEEEvNS4_8identityESZ_S19_vS1A_EENS_8epilogue10collective6detail29Sm90TmaWarpSpecializedAdapterINS1D_15DefaultEpilogueIaSJ_SJ_NS1C_6thread17LinearCombinationIaLi1EiiLNS1H_9ScaleType4KindE0ELNS_15FloatRoundStyleE2EaEENS1_15EpilogueDefaultEEEEEvvEEEEvNT_6ParamsE --------------------------
	.section	.nv.info._ZN7cutlass13device_kernelINS_4gemm6kernel13GemmUniversalIN4cute5tupleIJiiiiEEENS1_10collective13CollectiveMmaINS1_34MainloopSm90TmaGmmaWarpSpecializedILi8ENS5_IJNS4_1CILi1EEESB_SB_EEENS1_35KernelTmaWarpSpecializedCooperativeEEENS5_IJNSA_ILi256EEENSA_ILi160EEENSA_ILi64EEEEEEaNS5_IJlSB_lEEEaSJ_NS4_8TiledMMAINS4_8MMA_AtomIJNS4_4SM904GMMA26MMA_64x32x32_S32S8S8_SS_TNEEEENS4_6LayoutINS5_IJNSA_ILi2EEESB_SB_EEENS5_IJSB_NSA_ILi0EEEST_EEEEENS5_IJNS4_10UnderscoreESW_SW_EEEEENS4_13SM90_TMA_LOADENS4_14ComposedLayoutINS4_7SwizzleILi2ELi4ELi3EEENS4_18smem_ptr_flag_bitsILi8EEENSQ_INS5_IJNSA_ILi8EEESH_EEENS5_IJSH_SB_EEEEEEEvNS4_8identityESZ_S19_vS1A_EENS_8epilogue10collective6detail29Sm90TmaWarpSpecializedAdapterINS1D_15DefaultEpilogueIaSJ_SJ_NS1C_6thread17LinearCombinationIaLi1EiiLNS1H_9ScaleType4KindE0ELNS_15FloatRoundStyleE2EaEENS1_15EpilogueDefaultEEEEEvvEEEEvNT_6ParamsE,"",@"SHT_CUDA_INFO"
	.sectionflags	@""
	.align	4


	//----- nvinfo : EIATTR_CUDA_API_VERSION
	.align		4
        /*0000*/ 	.byte	0x04, 0x37
        /*0002*/ 	.short	(.L_21 - .L_20)
.L_20:
        /*0004*/ 	.word	0x00000082


	//----- nvinfo : EIATTR_KPARAM_INFO
	.align		4
.L_21:
        /*0008*/ 	.byte	0x04, 0x17
        /*000a*/ 	.short	(.L_23 - .L_22)
.L_22:
        /*000c*/ 	.word	0x00000000
        /*0010*/ 	.short	0x0000
        /*0012*/ 	.short	0x0070
        /*0014*/ 	.byte	0x00, 0xf0, 0x01, 0x10


	//----- nvinfo : EIATTR_SPARSE_MMA_MASK
	.align		4
.L_23:
        /*0018*/ 	.byte	0x03, 0x50
        /*001a*/ 	.short	0x0000


	//----- nvinfo : EIATTR_MAXREG_COUNT
	.align		4
        /*001c*/ 	.byte	0x03, 0x1b
        /*001e*/ 	.short	0x00a8


	//----- nvinfo : EIATTR_NUM_BARRIERS
	.align		4
        /*0020*/ 	.byte	0x02, 0x4c
        /*0022*/ 	.byte	0x01
	.zero		1


	//----- nvinfo : EIATTR_EXTERNS
	.align		4
        /*0024*/ 	.byte	0x04, 0x0f
        /*0026*/ 	.short	(.L_25 - .L_24)


	//   ....[0]....
	.align		4
.L_24:
        /*0028*/ 	.word	index@(__assertfail)


	//----- nvinfo : EIATTR_MERCURY_ISA_VERSION
	.align		4
.L_25:
        /*002c*/ 	.byte	0x03, 0x5f
        /*002e*/ 	.short	0x0101


	//----- nvinfo : EIATTR_INT_WARP_WIDE_INSTR_OFFSETS
	.align		4
        /*0030*/ 	.byte	0x04, 0x31
        /*0032*/ 	.short	(.L_27 - .L_26)


	//   ....[0]....
.L_26:
        /*0034*/ 	.word	0x000005a0


	//   ....[1]....
        /*0038*/ 	.word	0x000005b0


	//   ....[2]....
        /*003c*/ 	.word	0x00000640


	//----- nvinfo : EIATTR_COOP_GROUP_MASK_REGIDS
	.align		4
.L_27:
        /*0040*/ 	.byte	0x04, 0x29
        /*0042*/ 	.short	(.L_29 - .L_28)


	//   ....[0]....
.L_28:
        /*0044*/ 	.word	0xffffffff


	//   ....[1]....
        /*0048*/ 	.word	0xffffffff


	//   ....[2]....
        /*004c*/ 	.word	0xffffffff


	//   ....[3]....
        /*0050*/ 	.word	0xffffffff


	//   ....[4]....
        /*0054*/ 	.word	0xffffffff


	//----- nvinfo : EIATTR_COOP_GROUP_INSTR_OFFSETS
	.align		4
.L_29:
        /*0058*/ 	.byte	0x04, 0x28
        /*005a*/ 	.short	(.L_31 - .L_30)


	//   ....[0]....
.L_30:
        /*005c*/ 	.word	0x00000060


	//   ....[1]....
        /*0060*/ 	.word	0x00000070


	//   ....[2]....
        /*0064*/ 	.word	0x00000190


	//   ....[3]....
        /*0068*/ 	.word	0x00000450


	//   ....[4]....
        /*006c*/ 	.word	0x000011c0


	//----- nvinfo : EIATTR_REG_RECONFIG
	.align		4
.L_31:
        /*0070*/ 	.byte	0x01, 0x54
	.zero		2


	//----- nvinfo : EIATTR_SYSCALL_OFFSETS
	.align		4
        /*0074*/ 	.byte	0x04, 0x46
        /*0076*/ 	.short	(.L_33 - .L_32)


	//   ....[0]....
.L_32:
        /*0078*/ 	.word	0x00001390


	//----- nvinfo : EIATTR_MBARRIER_INSTR_OFFSETS
	.align		4
.L_33:
        /*007c*/ 	.byte	0x04, 0x39
        /*007e*/ 	.short	(.L_35 - .L_34)


	//   ....[0]....
.L_34:
        /*0080*/ 	.word	0x00000330
        /*0084*/ 	.word	0x000000ff
        /*0088*/ 	.word	0x00000000
        /*008c*/ 	.short	0x0100
        /*008e*/ 	.byte	0x08
	.zero		1


	//   ....[1]....
        /*0090*/ 	.word	0x00000340
        /*0094*/ 	.word	0x000000ff
        /*0098*/ 	.word	0x00000040
        /*009c*/ 	.short	0x0100
        /*009e*/ 	.byte	0x08
	.zero		1


	//   ....[2]....
        /*00a0*/ 	.word	0x00000350
        /*00a4*/ 	.word	0x000000ff
        /*00a8*/ 	.word	0x00000008
        /*00ac*/ 	.short	0x0100
        /*00ae*/ 	.byte	0x08
	.zero		1


	//   ....[3]....
        /*00b0*/ 	.word	0x00000360
        /*00b4*/ 	.word	0x000000ff
        /*00b8*/ 	.word	0x00000048
        /*00bc*/ 	.short	0x0100
        /*00be*/ 	.byte	0x08
	.zero		1


	//   ....[4]....
        /*00c0*/ 	.word	0x00000370
        /*00c4*/ 	.word	0x000000ff
        /*00c8*/ 	.word	0x00000010
        /*00cc*/ 	.short	0x0100
        /*00ce*/ 	.byte	0x08
	.zero		1


	//   ....[5]....
        /*00d0*/ 	.word	0x00000380
        /*00d4*/ 	.word	0x000000ff
        /*00d8*/ 	.word	0x00000050
        /*00dc*/ 	.short	0x0100
        /*00de*/ 	.byte	0x08
	.zero		1


	//   ....[6]....
        /*00e0*/ 	.word	0x00000390
        /*00e4*/ 	.word	0x000000ff
        /*00e8*/ 	.word	0x00000018
        /*00ec*/ 	.short	0x0100
        /*00ee*/ 	.byte	0x08
	.zero		1


	//   ....[7]....
        /*00f0*/ 	.word	0x000003a0
        /*00f4*/ 	.word	0x000000ff
        /*00f8*/ 	.word	0x00000058
        /*00fc*/ 	.short	0x0100
        /*00fe*/ 	.byte	0x08
	.zero		1


	//   ....[8]....
        /*0100*/ 	.word	0x000003b0
        /*0104*/ 	.word	0x000000ff
        /*0108*/ 	.word	0x00000020
        /*010c*/ 	.short	0x0100
        /*010e*/ 	.byte	0x08
	.zero		1


	//   ....[9]....
        /*0110*/ 	.word	0x000003c0
        /*0114*/ 	.word	0x000000ff
        /*0118*/ 	.word	0x00000060
        /*011c*/ 	.short	0x0100
        /*011e*/ 	.byte	0x08
	.zero		1


	//   ....[10]....
        /*0120*/ 	.word	0x000003d0
        /*0124*/ 	.word	0x000000ff
        /*0128*/ 	.word	0x00000028
        /*012c*/ 	.short	0x0100
        /*012e*/ 	.byte	0x08
	.zero		1


	//   ....[11]....
        /*0130*/ 	.word	0x000003e0
        /*0134*/ 	.word	0x000000ff
        /*0138*/ 	.word	0x00000068
        /*013c*/ 	.short	0x0100
        /*013e*/ 	.byte	0x08
	.zero		1


	//   ....[12]....
        /*0140*/ 	.word	0x000003f0
        /*0144*/ 	.word	0x000000ff
        /*0148*/ 	.word	0x00000030
        /*014c*/ 	.short	0x0100
        /*014e*/ 	.byte	0x08
	.zero		1


	//   ....[13]....
        /*0150*/ 	.word	0x00000400
        /*0154*/ 	.word	0x000000ff
        /*0158*/ 	.word	0x00000070
        /*015c*/ 	.short	0x0100
        /*015e*/ 	.byte	0x08
	.zero		1


	//   ....[14]....
        /*0160*/ 	.word	0x00000410
        /*0164*/ 	.word	0x000000ff
        /*0168*/ 	.word	0x00000038
        /*016c*/ 	.short	0x0100
        /*016e*/ 	.byte	0x08
	.zero		1


	//   ....[15]....
        /*0170*/ 	.word	0x00000420
        /*0174*/ 	.word	0x000000ff
        /*0178*/ 	.word	0x00000078
        /*017c*/ 	.short	0x0100
        /*017e*/ 	.byte	0x08
	.zero		1


	//   ....[16]....
        /*0180*/ 	.word	0x000006c0
        /*0184*/ 	.word	0x000000ff
        /*0188*/ 	.word	0x00000090
        /*018c*/ 	.short	0x0100
        /*018e*/ 	.byte	0x10
	.zero		1


	//   ....[17]....
        /*0190*/ 	.word	0x00000730
        /*0194*/ 	.word	0x000000ff
        /*0198*/ 	.word	0x00000098
        /*019c*/ 	.short	0x0100
        /*019e*/ 	.byte	0x10
	.zero		1


	//   ....[18]....
        /*01a0*/ 	.word	0x00001470
        /*01a4*/ 	.word	0x00000003
        /*01a8*/ 	.word	0x00000000
        /*01ac*/ 	.short	0x010a
        /*01ae*/ 	.byte	0x3f
	.zero		1


	//   ....[19]....
        /*01b0*/ 	.word	0x000014b0
        /*01b4*/ 	.word	0x00000003
        /*01b8*/ 	.word	0x00000000
        /*01bc*/ 	.short	0x010a
        /*01be*/ 	.byte	0x3f
	.zero		1


	//   ....[20]....
        /*01c0*/ 	.word	0x00001e50
        /*01c4*/ 	.word	0x00000004
        /*01c8*/ 	.word	0x00000000
        /*01cc*/ 	.short	0x010a
        /*01ce*/ 	.byte	0x3f
	.zero		1


	//   ....[21]....
        /*01d0*/ 	.word	0x00001e90
        /*01d4*/ 	.word	0x00000004
        /*01d8*/ 	.word	0x00000000
        /*01dc*/ 	.short	0x010a
        /*01de*/ 	.byte	0x3f
	.zero		1


	//   ....[22]....
        /*01e0*/ 	.word	0x000026f0
        /*01e4*/ 	.word	0x00000003
        /*01e8*/ 	.word	0x00000000
        /*01ec*/ 	.short	0x0101
        /*01ee*/ 	.byte	0x3f
	.zero		1


	//   ....[23]....
        /*01f0*/ 	.word	0x000028c0
        /*01f4*/ 	.word	0x00000000
        /*01f8*/ 	.word	0x00000000
        /*01fc*/ 	.short	0x0101
        /*01fe*/ 	.byte	0x3f
	.zero		1


	//   ....[24]....
        /*0200*/ 	.word	0x0000b950
        /*0204*/ 	.word	0x0000000d
        /*0208*/ 	.word	0x00000040
        /*020c*/ 	.short	0x010a
        /*020e*/ 	.byte	0x3f
	.zero		1


	//   ....[25]....
        /*0210*/ 	.word	0x0000bd30
        /*0214*/ 	.word	0x00000003
        /*0218*/ 	.word	0x00000098
        /*021c*/ 	.short	0x0101
        /*021e*/ 	.byte	0x3f
	.zero		1


	//   ....[26]....
        /*0220*/ 	.word	0x0000c480
        /*0224*/ 	.word	0x00000007
        /*0228*/ 	.word	0x00000000
        /*022c*/ 	.short	0x010a
        /*022e*/ 	.byte	0x3f
	.zero		1


	//   ....[27]....
        /*0230*/ 	.word	0x0000c500
        /*0234*/ 	.word	0x00000009
        /*0238*/ 	.word	0x00000000
        /*023c*/ 	.short	0x010a
        /*023e*/ 	.byte	0x3f
	.zero		1


	//   ....[28]....
        /*0240*/ 	.word	0x0000c590
        /*0244*/ 	.word	0x00000006
        /*0248*/ 	.word	0x00000000
        /*024c*/ 	.short	0x010a
        /*024e*/ 	.byte	0x3f
	.zero		1


	//   ....[29]....
        /*0250*/ 	.word	0x0000c620
        /*0254*/ 	.word	0x00000009
        /*0258*/ 	.word	0x00000000
        /*025c*/ 	.short	0x010a
        /*025e*/ 	.byte	0x3f
	.zero		1


	//   ....[30]....
        /*0260*/ 	.word	0x0000c6b0
        /*0264*/ 	.word	0x00000006
        /*0268*/ 	.word	0x00000000
        /*026c*/ 	.short	0x010a
        /*026e*/ 	.byte	0x3f
	.zero		1


	//   ....[31]....
        /*0270*/ 	.word	0x0000c740
        /*0274*/ 	.word	0x00000009
        /*0278*/ 	.word	0x00000000
        /*027c*/ 	.short	0x010a
        /*027e*/ 	.byte	0x3f
	.zero		1


	//   ....[32]....
        /*0280*/ 	.word	0x0000c7d0
        /*0284*/ 	.word	0x00000006
        /*0288*/ 	.word	0x00000000
        /*028c*/ 	.short	0x010a
        /*028e*/ 	.byte	0x3f
	.zero		1


	//   ....[33]....
        /*0290*/ 	.word	0x0000c860
        /*0294*/ 	.word	0x00000003
        /*0298*/ 	.word	0x00000000
        /*029c*/ 	.short	0x010a
        /*029e*/ 	.byte	0x3f
	.zero		1


	//   ....[34]....
        /*02a0*/ 	.word	0x0000c8c0
        /*02a4*/ 	.word	0x00000003
        /*02a8*/ 	.word	0x00000000
        /*02ac*/ 	.short	0x010a
        /*02ae*/ 	.byte	0x3f
	.zero		1


	//   ....[35]....
        /*02b0*/ 	.word	0x0000c910
        /*02b4*/ 	.word	0x00000004
        /*02b8*/ 	.word	0x00000000
        /*02bc*/ 	.short	0x010a
        /*02be*/ 	.byte	0x3f
	.zero		1


	//   ....[36]....
        /*02c0*/ 	.word	0x0000c9e0
        /*02c4*/ 	.word	0x0000000d
        /*02c8*/ 	.word	0x00000040
        /*02cc*/ 	.short	0x010a
        /*02ce*/ 	.byte	0x3f
	.zero		1


	//   ....[37]....
        /*02d0*/ 	.word	0x0000cab0
        /*02d4*/ 	.word	0x00000007
        /*02d8*/ 	.word	0x00000000
        /*02dc*/ 	.short	0x010a
        /*02de*/ 	.byte	0x3f
	.zero		1


	//   ....[38]....
        /*02e0*/ 	.word	0x0000cb00
        /*02e4*/ 	.word	0x00000009
        /*02e8*/ 	.word	0x00000000
        /*02ec*/ 	.short	0x010a
        /*02ee*/ 	.byte	0x3f
	.zero		1


	//   ....[39]....
        /*02f0*/ 	.word	0x0000cb50
        /*02f4*/ 	.word	0x00000006
        /*02f8*/ 	.word	0x00000000
        /*02fc*/ 	.short	0x010a
        /*02fe*/ 	.byte	0x3f
	.zero		1


	//   ....[40]....
        /*0300*/ 	.word	0x0000cba0
        /*0304*/ 	.word	0x00000009
        /*0308*/ 	.word	0x00000000
        /*030c*/ 	.short	0x010a
        /*030e*/ 	.byte	0x3f
	.zero		1


	//   ....[41]....
        /*0310*/ 	.word	0x0000cbf0
        /*0314*/ 	.word	0x00000006
        /*0318*/ 	.word	0x00000000
        /*031c*/ 	.short	0x010a
        /*031e*/ 	.byte	0x3f
	.zero		1


	//   ....[42]....
        /*0320*/ 	.word	0x0000cc40
        /*0324*/ 	.word	0x00000009
        /*0328*/ 	.word	0x00000000
        /*032c*/ 	.short	0x010a
        /*032e*/ 	.byte	0x3f
	.zero		1


	//   ....[43]....
        /*0330*/ 	.word	0x0000cc90
        /*0334*/ 	.word	0x00000006
        /*0338*/ 	.word	0x00000000
        /*033c*/ 	.short	0x010a
        /*033e*/ 	.byte	0x3f
	.zero		1


	//----- nvinfo : EIATTR_NUM_MBARRIERS
	.align		4
.L_35:
        /*0340*/ 	.byte	0x03, 0x38
        /*0342*/ 	.short	0x0012


	//----- nvinfo : EIATTR_EXIT_INSTR_OFFSETS
	.align		4
        /*0344*/ 	.byte	0x04, 0x1c
        /*0346*/ 	.short	(.L_37 - .L_36)


	//   ....[0]....
.L_36:
        /*0348*/ 	.word	0x00000790


	//   ....[1]....
        /*034c*/ 	.word	0x00001100


	//   ....[2]....
        /*0350*/ 	.word	0x0000af00


	//   ....[3]....
        /*0354*/ 	.word	0x0000b5f0


	//   ....[4]....
        /*0358*/ 	.word	0x0000c8b0


	//----- nvinfo : EIATTR_MAX_THREADS
	.align		4
.L_37:
        /*035c*/ 	.byte	0x04, 0x05
        /*035e*/ 	.short	(.L_39 - .L_38)
.L_38:
        /*0360*/ 	.word	0x00000180
        /*0364*/ 	.word	0x00000001
        /*0368*/ 	.word	0x00000001


	//----- nvinfo : EIATTR_CRS_STACK_SIZE
	.align		4
.L_39:
        /*036c*/ 	.byte	0x04, 0x1e
        /*036e*/ 	.short	(.L_41 - .L_40)
.L_40:
        /*0370*/ 	.word	0x00000000


	//----- nvinfo : EIATTR_CBANK_PARAM_SIZE
	.align		4
.L_41:
        /*0374*/ 	.byte	0x03, 0x19
        /*0376*/ 	.short	0x0470


	//----- nvinfo : EIATTR_PARAM_CBANK
	.align		4
        /*0378*/ 	.byte	0x04, 0x0a
        /*037a*/ 	.short	(.L_43 - .L_42)
	.align		4
.L_42:
        /*037c*/ 	.word	index@(.nv.constant0._ZN7cutlass13device_kernelINS_4gemm6kernel13GemmUniversalIN4cute5tupleIJiiiiEEENS1_10collective13CollectiveMmaINS1_34MainloopSm90TmaGmmaWarpSpecializedILi8ENS5_IJNS4_1CILi1EEESB_SB_EEENS1_35KernelTmaWarpSpecializedCooperativeEEENS5_IJNSA_ILi256EEENSA_ILi160EEENSA_ILi64EEEEEEaNS5_IJlSB_lEEEaSJ_NS4_8TiledMMAINS4_8MMA_AtomIJNS4_4SM904GMMA26MMA_64x32x32_S32S8S8_SS_TNEEEENS4_6LayoutINS5_IJNSA_ILi2EEESB_SB_EEENS5_IJSB_NSA_ILi0EEEST_EEEEENS5_IJNS4_10UnderscoreESW_SW_EEEEENS4_13SM90_TMA_LOADENS4_14ComposedLayoutINS4_7SwizzleILi2ELi4ELi3EEENS4_18smem_ptr_flag_bitsILi8EEENSQ_INS5_IJNSA_ILi8EEESH_EEENS5_IJSH_SB_EEEEEEEvNS4_8identityESZ_S19_vS1A_EENS_8epilogue10collective6detail29Sm90TmaWarpSpecializedAdapterINS1D_15DefaultEpilogueIaSJ_SJ_NS1C_6thread17LinearCombinationIaLi1EiiLNS1H_9ScaleType4KindE0ELNS_15FloatRoundStyleE2EaEENS1_15EpilogueDefaultEEEEEvvEEEEvNT_6ParamsE)
        /*0380*/ 	.short	0x0210
        /*0382*/ 	.short	0x0470


	//----- nvinfo : EIATTR_SW_WAR
	.align		4
.L_43:
        /*0384*/ 	.byte	0x04, 0x36
        /*0386*/ 	.short	(.L_45 - .L_44)
.L_44:
        /*0388*/ 	.word	0x00000008
.L_45:


//--------------------- .nv.callgraph             --------------------------
	.section	.nv.callgraph,"",@"SHT_CUDA_CALLGRAPH"
	.align	4
	.sectionentsize	8
	.align		4
        /*0000*/ 	.word	0x00000000
	.align		4
        /*0004*/ 	.word	0xffffffff
	.align		4
        /*0008*/ 	.word	index@(_ZN7cutlass13device_kernelINS_4gemm6kernel13GemmUniversalIN4cute5tupleIJiiiiEEENS1_10collective13CollectiveMmaINS1_34MainloopSm90TmaGmmaWarpSpecializedILi8ENS5_IJNS4_1CILi1EEESB_SB_EEENS1_35KernelTmaWarpSpecializedCooperativeEEENS5_IJNSA_ILi256EEENSA_ILi160EEENSA_ILi64EEEEEEaNS5_IJlSB_lEEEaSJ_NS4_8TiledMMAINS4_8MMA_AtomIJNS4_4SM904GMMA26MMA_64x32x32_S32S8S8_SS_TNEEEENS4_6LayoutINS5_IJNSA_ILi2EEESB_SB_EEENS5_IJSB_NSA_ILi0EEEST_EEEEENS5_IJNS4_10UnderscoreESW_SW_EEEEENS4_13SM90_TMA_LOADENS4_14ComposedLayoutINS4_7SwizzleILi2ELi4ELi3EEENS4_18smem_ptr_flag_bitsILi8EEENSQ_INS5_IJNSA_ILi8EEESH_EEENS5_IJSH_SB_EEEEEEEvNS4_8identityESZ_S19_vS1A_EENS_8epilogue10collective6detail29Sm90TmaWarpSpecializedAdapterINS1D_15DefaultEpilogueIaSJ_SJ_NS1C_6thread17LinearCombinationIaLi1EiiLNS1H_9ScaleType4KindE0ELNS_15FloatRoundStyleE2EaEENS1_15EpilogueDefaultEEEEEvvEEEEvNT_6ParamsE)
	.align		4
        /*000c*/ 	.word	index@(__assertfail)
	.align		4
        /*0010*/ 	.word	0x00000000
	.align		4
        /*0014*/ 	.word	0xfffffffe
	.align		4
        /*0018*/ 	.word	0x00000000
	.align		4
        /*001c*/ 	.word	0xfffffffd
	.align		4
        /*0020*/ 	.word	0x00000000
	.align		4
        /*0024*/ 	.word	0xfffffffc


//--------------------- .nv.constant4             --------------------------
	.section	.nv.constant4,"a",@progbits
	.align	8
	.align		8
.nv.constant4:
        /*0000*/ 	.dword	__assertfail
	.align		8
        /*0008*/ 	.dword	__unnamed_1
	.align		8
        /*0010*/ 	.dword	_ZN39_INTERNAL_517c70d2_4_k_cu_ef258f09_63444cuda3std3__45__cpo5beginE
	.align		8
        /*0018*/ 	.dword	_ZN39_INTERNAL_517c70d2_4_k_cu_ef258f09_63444cuda3std3__45__cpo3endE
	.align		8
        /*0020*/ 	.dword	_ZN39_INTERNAL_517c70d2_4_k_cu_ef258f09_63444cuda3std3__45__cpo6cbeginE
	.align		8
        /*0028*/ 	.dword	_ZN39_INTERNAL_517c70d2_4_k_cu_ef258f09_63444cuda3std3__45__cpo4cendE
	.align		8
        /*0030*/ 	.dword	_ZN39_INTERNAL_517c70d2_4_k_cu_ef258f09_63444cuda3std3__441_GLOBAL__N__517c70d2_4_k_cu_ef258f09_63446ignoreE
	.align		8
        /*0038*/ 	.dword	_ZN39_INTERNAL_517c70d2_4_k_cu_ef258f09_63444cuda3std3__419piecewise_constructE
	.align		8
        /*0040*/ 	.dword	_ZN39_INTERNAL_517c70d2_4_k_cu_ef258f09_63444cuda3std3__48in_placeE
	.align		8
        /*0048*/ 	.dword	_ZN39_INTERNAL_517c70d2_4_k_cu_ef258f09_63444cuda3std6ranges3__45__cpo4swapE
	.align		8
        /*0050*/ 	.dword	_ZN39_INTERNAL_517c70d2_4_k_cu_ef258f09_63444cuda3std6ranges3__45__cpo9iter_moveE
	.align		8
        /*0058*/ 	.dword	_ZN39_INTERNAL_517c70d2_4_k_cu_ef258f09_63444cute7productE
	.align		8
        /*0060*/ 	.dword	_ZN39_INTERNAL_517c70d2_4_k_cu_ef258f09_63444cute1_E
	.align		8
        /*0068*/ 	.dword	$str$22
	.align		8
        /*0070*/ 	.dword	$str$23


//--------------------- .text._ZN7cutlass13device_kernelINS_4gemm6kernel13GemmUniversalIN4cute5tupleIJiiiiEEENS1_10collective13CollectiveMmaINS1_34MainloopSm90TmaGmmaWarpSpecializedILi8ENS5_IJNS4_1CILi1EEESB_SB_EEENS1_35KernelTmaWarpSpecializedCooperativeEEENS5_IJNSA_ILi256EEENSA_ILi160EEENSA_ILi64EEEEEEaNS5_IJlSB_lEEEaSJ_NS4_8TiledMMAINS4_8MMA_AtomIJNS4_4SM904GMMA26MMA_64x32x32_S32S8S8_SS_TNEEEENS4_6LayoutINS5_IJNSA_ILi2EEESB_SB_EEENS5_IJSB_NSA_ILi0EEEST_EEEEENS5_IJNS4_10UnderscoreESW_SW_EEEEENS4_13SM90_TMA_LOADENS4_14ComposedLayoutINS4_7SwizzleILi2ELi4ELi3EEENS4_18smem_ptr_flag_bitsILi8EEENSQ_INS5_IJNSA_ILi8EEESH_EEENS5_IJSH_SB_EEEEEEEvNS4_8identityESZ_S19_vS1A_EENS_8epilogue10collective6detail29Sm90TmaWarpSpecializedAdapterINS1D_15DefaultEpilogueIaSJ_SJ_NS1C_6thread17LinearCombinationIaLi1EiiLNS1H_9ScaleType4KindE0ELNS_15FloatRoundStyleE2EaEENS1_15EpilogueDefaultEEEEEvvEEEEvNT_6ParamsE --------------------------
	.section	.text._ZN7cutlass13device_kernelINS_4gemm6kernel13GemmUniversalIN4cute5tupleIJiiiiEEENS1_10collective13CollectiveMmaINS1_34MainloopSm90TmaGmmaWarpSpecializedILi8ENS5_IJNS4_1CILi1EEESB_SB_EEENS1_35KernelTmaWarpSpecializedCooperativeEEENS5_IJNSA_ILi256EEENSA_ILi160EEENSA_ILi64EEEEEEaNS5_IJlSB_lEEEaSJ_NS4_8TiledMMAINS4_8MMA_AtomIJNS4_4SM904GMMA26MMA_64x32x32_S32S8S8_SS_TNEEEENS4_6LayoutINS5_IJNSA_ILi2EEESB_SB_EEENS5_IJSB_NSA_ILi0EEEST_EEEEENS5_IJNS4_10UnderscoreESW_SW_EEEEENS4_13SM90_TMA_LOADENS4_14ComposedLayoutINS4_7SwizzleILi2ELi4ELi3EEENS4_18smem_ptr_flag_bitsILi8EEENSQ_INS5_IJNSA_ILi8EEESH_EEENS5_IJSH_SB_EEEEEEEvNS4_8identityESZ_S19_vS1A_EENS_8epilogue10collective6detail29Sm90TmaWarpSpecializedAdapterINS1D_15DefaultEpilogueIaSJ_SJ_NS1C_6thread17LinearCombinationIaLi1EiiLNS1H_9ScaleType4KindE0ELNS_15FloatRoundStyleE2EaEENS1_15EpilogueDefaultEEEEEvvEEEEvNT_6ParamsE,"ax",@progbits
	.align	128
.text._ZN7cutlass13device_kernelINS_4gemm6kernel13GemmUniversalIN4cute5tupleIJiiiiEEENS1_10collective13CollectiveMmaINS1_34MainloopSm90TmaGmmaWarpSpecializedILi8ENS5_IJNS4_1CILi1EEESB_SB_EEENS1_35KernelTmaWarpSpecializedCooperativeEEENS5_IJNSA_ILi256EEENSA_ILi160EEENSA_ILi64EEEEEEaNS5_IJlSB_lEEEaSJ_NS4_8TiledMMAINS4_8MMA_AtomIJNS4_4SM904GMMA26MMA_64x32x32_S32S8S8_SS_TNEEEENS4_6LayoutINS5_IJNSA_ILi2EEESB_SB_EEENS5_IJSB_NSA_ILi0EEEST_EEEEENS5_IJNS4_10UnderscoreESW_SW_EEEEENS4_13SM90_TMA_LOADENS4_14ComposedLayoutINS4_7SwizzleILi2ELi4ELi3EEENS4_18smem_ptr_flag_bitsILi8EEENSQ_INS5_IJNSA_ILi8EEESH_EEENS5_IJSH_SB_EEEEEEEvNS4_8identityESZ_S19_vS1A_EENS_8epilogue10collective6detail29Sm90TmaWarpSpecializedAdapterINS1D_15DefaultEpilogueIaSJ_SJ_NS1C_6thread17LinearCombinationIaLi1EiiLNS1H_9ScaleType4KindE0ELNS_15FloatRoundStyleE2EaEENS1_15EpilogueDefaultEEEEEvvEEEEvNT_6ParamsE:
        .type           _ZN7cutlass13device_kernelINS_4gemm6kernel13GemmUniversalIN4cute5tupleIJiiiiEEENS1_10collective13CollectiveMmaINS1_34MainloopSm90TmaGmmaWarpSpecializedILi8ENS5_IJNS4_1CILi1EEESB_SB_EEENS1_35KernelTmaWarpSpecializedCooperativeEEENS5_IJNSA_ILi256EEENSA_ILi160EEENSA_ILi64EEEEEEaNS5_IJlSB_lEEEaSJ_NS4_8TiledMMAINS4_8MMA_AtomIJNS4_4SM904GMMA26MMA_64x32x32_S32S8S8_SS_TNEEEENS4_6LayoutINS5_IJNSA_ILi2EEESB_SB_EEENS5_IJSB_NSA_ILi0EEEST_EEEEENS5_IJNS4_10UnderscoreESW_SW_EEEEENS4_13SM90_TMA_LOADENS4_14ComposedLayoutINS4_7SwizzleILi2ELi4ELi3EEENS4_18smem_ptr_flag_bitsILi8EEENSQ_INS5_IJNSA_ILi8EEESH_EEENS5_IJSH_SB_EEEEEEEvNS4_8identityESZ_S19_vS1A_EENS_8epilogue10collective6detail29Sm90TmaWarpSpecializedAdapterINS1D_15DefaultEpilogueIaSJ_SJ_NS1C_6thread17LinearCombinationIaLi1EiiLNS1H_9ScaleType4KindE0ELNS_15FloatRoundStyleE2EaEENS1_15EpilogueDefaultEEEEEvvEEEEvNT_6ParamsE,@function
        .size           _ZN7cutlass13device_kernelINS_4gemm6kernel13GemmUniversalIN4cute5tupleIJiiiiEEENS1_10collective13CollectiveMmaINS1_34MainloopSm90TmaGmmaWarpSpecializedILi8ENS5_IJNS4_1CILi1EEESB_SB_EEENS1_35KernelTmaWarpSpecializedCooperativeEEENS5_IJNSA_ILi256EEENSA_ILi160EEENSA_ILi64EEEEEEaNS5_IJlSB_lEEEaSJ_NS4_8TiledMMAINS4_8MMA_AtomIJNS4_4SM904GMMA26MMA_64x32x32_S32S8S8_SS_TNEEEENS4_6LayoutINS5_IJNSA_ILi2EEESB_SB_EEENS5_IJSB_NSA_ILi0EEEST_EEEEENS5_IJNS4_10UnderscoreESW_SW_EEEEENS4_13SM90_TMA_LOADENS4_14ComposedLayoutINS4_7SwizzleILi2ELi4ELi3EEENS4_18smem_ptr_flag_bitsILi8EEENSQ_INS5_IJNSA_ILi8EEESH_EEENS5_IJSH_SB_EEEEEEEvNS4_8identityESZ_S19_vS1A_EENS_8epilogue10collective6detail29Sm90TmaWarpSpecializedAdapterINS1D_15DefaultEpilogueIaSJ_SJ_NS1C_6thread17LinearCombinationIaLi1EiiLNS1H_9ScaleType4KindE0ELNS_15FloatRoundStyleE2EaEENS1_15EpilogueDefaultEEEEEvvEEEEvNT_6ParamsE,(.L_x_399 - _ZN7cutlass13device_kernelINS_4gemm6kernel13GemmUniversalIN4cute5tupleIJiiiiEEENS1_10collective13CollectiveMmaINS1_34MainloopSm90TmaGmmaWarpSpecializedILi8ENS5_IJNS4_1CILi1EEESB_SB_EEENS1_35KernelTmaWarpSpecializedCooperativeEEENS5_IJNSA_ILi256EEENSA_ILi160EEENSA_ILi64EEEEEEaNS5_IJlSB_lEEEaSJ_NS4_8TiledMMAINS4_8MMA_AtomIJNS4_4SM904GMMA26MMA_64x32x32_S32S8S8_SS_TNEEEENS4_6LayoutINS5_IJNSA_ILi2EEESB_SB_EEENS5_IJSB_NSA_ILi0EEEST_EEEEENS5_IJNS4_10UnderscoreESW_SW_EEEEENS4_13SM90_TMA_LOADENS4_14ComposedLayoutINS4_7SwizzleILi2ELi4ELi3EEENS4_18smem_ptr_flag_bitsILi8EEENSQ_INS5_IJNSA_ILi8EEESH_EEENS5_IJSH_SB_EEEEEEEvNS4_8identityESZ_S19_vS1A_EENS_8epilogue10collective6detail29Sm90TmaWarpSpecializedAdapterINS1D_15DefaultEpilogueIaSJ_SJ_NS1C_6thread17LinearCombinationIaLi1EiiLNS1H_9ScaleType4KindE0ELNS_15FloatRoundStyleE2EaEENS1_15EpilogueDefaultEEEEEvvEEEEvNT_6ParamsE)
        .other          _ZN7cutlass13device_kernelINS_4gemm6kernel13GemmUniversalIN4cute5tupleIJiiiiEEENS1_10collective13CollectiveMmaINS1_34MainloopSm90TmaGmmaWarpSpecializedILi8ENS5_IJNS4_1CILi1EEESB_SB_EEENS1_35KernelTmaWarpSpecializedCooperativeEEENS5_IJNSA_ILi256EEENSA_ILi160EEENSA_ILi64EEEEEEaNS5_IJlSB_lEEEaSJ_NS4_8TiledMMAINS4_8MMA_AtomIJNS4_4SM904GMMA26MMA_64x32x32_S32S8S8_SS_TNEEEENS4_6LayoutINS5_IJNSA_ILi2EEESB_SB_EEENS5_IJSB_NSA_ILi0EEEST_EEEEENS5_IJNS4_10UnderscoreESW_SW_EEEEENS4_13SM90_TMA_LOADENS4_14ComposedLayoutINS4_7SwizzleILi2ELi4ELi3EEENS4_18smem_ptr_flag_bitsILi8EEENSQ_INS5_IJNSA_ILi8EEESH_EEENS5_IJSH_SB_EEEEEEEvNS4_8identityESZ_S19_vS1A_EENS_8epilogue10collective6detail29Sm90TmaWarpSpecializedAdapterINS1D_15DefaultEpilogueIaSJ_SJ_NS1C_6thread17LinearCombinationIaLi1EiiLNS1H_9ScaleType4KindE0ELNS_15FloatRoundStyleE2EaEENS1_15EpilogueDefaultEEEEEvvEEEEvNT_6ParamsE,@"STO_CUDA_ENTRY STV_DEFAULT"
_ZN7cutlass13device_kernelINS_4gemm6kernel13GemmUniversalIN4cute5tupleIJiiiiEEENS1_10collective13CollectiveMmaINS1_34MainloopSm90TmaGmmaWarpSpecializedILi8ENS5_IJNS4_1CILi1EEESB_SB_EEENS1_35KernelTmaWarpSpecializedCooperativeEEENS5_IJNSA_ILi256EEENSA_ILi160EEENSA_ILi64EEEEEEaNS5_IJlSB_lEEEaSJ_NS4_8TiledMMAINS4_8MMA_AtomIJNS4_4SM904GMMA26MMA_64x32x32_S32S8S8_SS_TNEEEENS4_6LayoutINS5_IJNSA_ILi2EEESB_SB_EEENS5_IJSB_NSA_ILi0EEEST_EEEEENS5_IJNS4_10UnderscoreESW_SW_EEEEENS4_13SM90_TMA_LOADENS4_14ComposedLayoutINS4_7SwizzleILi2ELi4ELi3EEENS4_18smem_ptr_flag_bitsILi8EEENSQ_INS5_IJNSA_ILi8EEESH_EEENS5_IJSH_SB_EEEEEEEvNS4_8identityESZ_S19_vS1A_EENS_8epilogue10collective6detail29Sm90TmaWarpSpecializedAdapterINS1D_15DefaultEpilogueIaSJ_SJ_NS1C_6thread17LinearCombinationIaLi1EiiLNS1H_9ScaleType4KindE0ELNS_15FloatRoundStyleE2EaEENS1_15EpilogueDefaultEEEEEvvEEEEvNT_6ParamsE:
[----:B------:R-:W0:Y:S01]  /*0000*/  LDC R1, c[0x0][0x28] ;  /* 0x00000a00ff017b82 */ /* 0x000e220000000800 */
[----:B------:R-:W1:Y:S01]  /*0010*/  S2R R2, SR_TID.X ;  /* 0x0000000000027919 */ /* 0x000e620000002100 */
[----:B------:R-:W-:Y:S01]  /*0020*/  ELECT P0, URZ, PT ;  /* 0x00000000003f782f */ /* 0x000fe20003800000 */
[----:B------:R-:W-:Y:S01]  /*0030*/  BSSY B0, `(.L_x_0) ;  /* 0x0000015000007945 */ /* 0x000fe20003800000 */
[--C-:B-1----:R-:W-:Y:S02]  /*0040*/  SHF.R.U32.HI R0, RZ, 0x5, R2.reuse ;  /* 0x00000005ff007819 */ /* 0x102fe40000011602 */
[----:B------:R-:W-:-:S03]  /*0050*/  SHF.R.U32.HI R3, RZ, 0x7, R2 ;  /* 0x00000007ff037819 */ /* 0x000fc60000011602 */
[----:B------:R-:W1:Y:S04]  /*0060*/  SHFL.IDX PT, R4, R0, RZ, 0x1f ;  /* 0x00001fff00047589 */ /* 0x000e6800000e0000 */
[----:B------:R-:W2:Y:S01]  /*0070*/  SHFL.IDX PT, R3, R3, RZ, 0x1f ;  /* 0x00001fff03037589 */ /* 0x000ea200000e0000 */
[----:B-1----:R-:W-:Y:S02]  /*0080*/  R2UR UR10, R4 ;  /* 0x00000000040a72ca */ /* 0x002fe400000e0000 */
[----:B--2---:R-:W-:-:S11]  /*0090*/  R2UR UR5, R3 ;  /* 0x00000000030572ca */ /* 0x004fd600000e0000 */
[----:B------:R-:W-:Y:S02]  /*00a0*/  USHF.R.S32.HI UR4, URZ, 0x1f, UR10 ;  /* 0x0000001f3f047899 */ /* 0x000fe4000801140a */
[----:B------:R-:W-:Y:S02]  /*00b0*/  ISETP.NE.OR P0, PT, RZ, UR10, !P0 ;  /* 0x0000000aff007c0c */ /* 0x000fe4000c705670 */
[----:B------:R-:W-:-:S04]  /*00c0*/  ULEA.HI UR4, UR4, UR10, URZ, 0x2 ;  /* 0x0000000a04047291 */ /* 0x000fc8000f8f103f */
[----:B------:R-:W-:-:S04]  /*00d0*/  ULOP3.LUT UR4, UR4, 0xfffffffc, URZ, 0xc0, !UPT ;  /* 0xfffffffc04047892 */ /* 0x000fc8000f8ec03f */
[----:B------:R-:W-:-:S03]  /*00e0*/  UIADD3 UR10, UR10, -UR4, URZ ;  /* 0x800000040a0a7290 */ /* 0x000fc6000fffe03f */
[----:B0-----:R-:W-:Y:S09]  /*00f0*/  @P0 BRA `(.L_x_1) ;  /* 0x0000000000200947 */ /* 0x001ff20003800000 */
[----:B------:R-:W-:Y:S02]  /*0100*/  ULDC.64 UR6, c[0x0][0x198] ;  /* 0x0000660000067ab9 */ /* 0x000fe40000000a00 */
[----:B------:R-:W-:Y:S02]  /*0110*/  UIADD3 UR8, UP0, UR6, 0xf0, URZ ;  /* 0x000000f006087890 */ /* 0x000fe4000ff1e03f */
[----:B------:R-:W-:Y:S02]  /*0120*/  UIADD3 UR6, UP1, UR6, 0x1f0, URZ ;  /* 0x000001f006067890 */ /* 0x000fe4000ff3e03f */
[----:B------:R-:W-:Y:S02]  /*0130*/  UIADD3.X UR9, URZ, UR7, URZ, UP0, !UPT ;  /* 0x000000073f097290 */ /* 0x000fe400087fe43f */
[----:B------:R-:W-:-:S07]  /*0140*/  UIADD3.X UR7, URZ, UR7, URZ, UP1, !UPT ;  /* 0x000000073f077290 */ /* 0x000fce0008ffe43f */
[----:B------:R0:W-:Y:S02]  /*0150*/  UTMACCTL.PF [UR8] ;  /* 0x00000000080079b9 */ /* 0x0001e40008040000 */
[----:B------:R0:W-:Y:S02]  /*0160*/  UTMACCTL.PF [UR6] ;  /* 0x00000000060079b9 */ /* 0x0001e40008040000 */
[----:B0-----:R-:W-:Y:S01]  /*0170*/  NOP ;  /* 0x0000000000007918 */ /* 0x001fe20000000000 */
.L_x_1:
[----:B------:R-:W-:Y:S05]  /*0180*/  BSYNC B0 ;  /* 0x0000000000007941 */ /* 0x000fea0003800000 */
.L_x_0:
[----:B------:R-:W0:Y:S01]  /*0190*/  SHFL.IDX PT, R3, R0, RZ, 0x1f ;  /* 0x00001fff00037589 */ /* 0x000e2200000e0000 */
[----:B------:R-:W-:Y:S01]  /*01a0*/  UISETP.NE.AND UP0, UPT, UR10, 0x3, UPT ;  /* 0x000000030a00788c */ /* 0x000fe2000bf05270 */
[----:B------:R-:W-:Y:S01]  /*01b0*/  ISETP.NE.AND P1, PT, RZ, UR5, PT ;  /* 0x00000005ff007c0c */ /* 0x000fe2000bf25270 */
[----:B------:R-:W-:Y:S02]  /*01c0*/  UIADD3 UR18, UR5, -0x1, URZ ;  /* 0xffffffff05127890 */ /* 0x000fe4000fffe03f */
[----:B------:R-:W-:Y:S02]  /*01d0*/  UISETP.EQ.OR UP0, UPT, UR10, URZ, !UP0 ;  /* 0x0000003f0a00728c */ /* 0x000fe4000c702670 */
[----:B------:R-:W-:Y:S02]  /*01e0*/  UISETP.GE.U32.AND UP1, UPT, UR18, 0x2, UPT ;  /* 0x000000021200788c */ /* 0x000fe4000bf26070 */
[----:B------:R-:W-:-:S04]  /*01f0*/  UISETP.EQ.AND UP0, UPT, UR5, URZ, UP0 ;  /* 0x0000003f0500728c */ /* 0x000fc80008702270 */
[----:B------:R-:W-:-:S04]  /*0200*/  USEL UR38, URZ, 0x1, !UP0 ;  /* 0x000000013f267887 */ /* 0x000fc8000c000000 */
[----:B------:R-:W-:Y:S01]  /*0210*/  USEL UR38, UR38, 0x2, UP1 ;  /* 0x0000000226267887 */ /* 0x000fe20008800000 */
[----:B0-----:R-:W-:-:S13]  /*0220*/  ISETP.NE.AND P0, PT, R3, RZ, PT ;  /* 0x000000ff0300720c */ /* 0x001fda0003f05270 */
[----:B------:R-:W-:Y:S05]  /*0230*/  @P0 BRA `(.L_x_2) ;  /* 0x0000000000840947 */ /* 0x000fea0003800000 */
[----:B------:R-:W-:Y:S01]  /*0240*/  ELECT P0, URZ, PT ;  /* 0x00000000003f782f */ /* 0x000fe20003800000 */
[----:B------:R-:W-:-:S12]  /*0250*/  BSSY B0, `(.L_x_2) ;  /* 0x000001f000007945 */ /* 0x000fd80003800000 */
[----:B------:R-:W-:Y:S05]  /*0260*/  @!P0 BRA `(.L_x_3) ;  /* 0x0000000000748947 */ /* 0x000fea0003800000 */
[----:B------:R-:W0:Y:S01]  /*0270*/  S2UR UR8, SR_CgaCtaId ;  /* 0x00000000000879c3 */ /* 0x000e220000008800 */
[----:B------:R-:W-:Y:S01]  /*0280*/  UMOV UR4, 0x400 ;  /* 0x0000040000047882 */ /* 0x000fe20000000000 */
[----:B------:R-:W-:Y:S01]  /*0290*/  UMOV UR5, 0x1 ;  /* 0x0000000100057882 */ /* 0x000fe20000000000 */
[----:B------:R-:W-:Y:S02]  /*02a0*/  UMOV UR6, 0x100 ;  /* 0x0000010000067882 */ /* 0x000fe40000000000 */
[----:B------:R-:W-:-:S04]  /*02b0*/  UIADD3 UR6, -UR6, 0x100000, URZ ;  /* 0x0010000006067890 */ /* 0x000fc8000fffe13f */
[----:B------:R-:W-:Y:S02]  /*02c0*/  USHF.L.U32 UR7, UR6, 0xb, URZ ;  /* 0x0000000b06077899 */ /* 0x000fe4000800063f */
[----:B------:R-:W-:Y:S02]  /*02d0*/  USHF.L.U32 UR6, UR6, 0x1, URZ ;  /* 0x0000000106067899 */ /* 0x000fe4000800063f */
[----:B0-----:R-:W-:Y:S02]  /*02e0*/  ULEA UR8, UR8, UR4, 0x18 ;  /* 0x0000000408087291 */ /* 0x001fe4000f8ec03f */
[----:B------:R-:W-:-:S04]  /*02f0*/  UIADD3 UR4, -UR5, 0x100000, URZ ;  /* 0x0010000005047890 */ /* 0x000fc8000fffe13f */
[----:B------:R-:W-:Y:S02]  /*0300*/  USHF.L.U32 UR5, UR4, 0xb, URZ ;  /* 0x0000000b04057899 */ /* 0x000fe4000800063f */
[----:B------:R-:W-:Y:S01]  /*0310*/  USHF.L.U32 UR4, UR4, 0x1, URZ ;  /* 0x0000000104047899 */ /* 0x000fe2000800063f */
[----:B------:R-:W0:Y:S11]  /*0320*/  FENCE.VIEW.ASYNC.S ;  /* 0x00000000000073c6 */ /* 0x000e360000000000 */
[----:B0-----:R0:W1:Y:S01]  /*0330*/  SYNCS.EXCH.64 URZ, [UR8], UR4 ;  /* 0x00000004083f75b2 */ /* 0x0010620008000100 */
[----:B------:R0:W2:Y:S01]  /*0340*/  SYNCS.EXCH.64 URZ, [UR8+0x40], UR6 ;  /* 0x00004006083f75b2 */ /* 0x0000a20008000100 */
[----:B------:R0:W3:Y:S01]  /*0350*/  SYNCS.EXCH.64 URZ, [UR8+0x8], UR4 ;  /* 0x00000804083f75b2 */ /* 0x0000e20008000100 */
[----:B------:R0:W4:Y:S01]  /*0360*/  SYNCS.EXCH.64 URZ, [UR8+0x48], UR6 ;  /* 0x00004806083f75b2 */ /* 0x0001220008000100 */
[----:B------:R0:W0:Y:S01]  /*0370*/  SYNCS.EXCH.64 URZ, [UR8+0x10], UR4 ;  /* 0x00001004083f75b2 */ /* 0x0000220008000100 */
        /* <DEDUP_REMOVED lines=11> */
[----:B------:R-:W-:Y:S01]  /*0430*/  NOP ;  /* 0x0000000000007918 */ /* 0x000fe20000000000 */
.L_x_3:
[----:B0-----:R-:W-:Y:S05]  /*0440*/  BSYNC B0 ;  /* 0x0000000000007941 */ /* 0x001fea0003800000 */
.L_x_2:
[----:B------:R-:W0:Y:S01]  /*0450*/  SHFL.IDX PT, R0, R0, RZ, 0x1f ;  /* 0x00001fff00007589 */ /* 0x000e2200000e0000 */
[----:B------:R-:W-:Y:S01]  /*0460*/  ELECT P0, URZ, PT ;  /* 0x00000000003f782f */ /* 0x000fe20003800000 */
[----:B------:R-:W5:Y:S01]  /*0470*/  S2UR UR17, SR_CTAID.Y ;  /* 0x00000000001179c3 */ /* 0x000f620000002600 */
[----:B------:R-:W-:Y:S01]  /*0480*/  ULDC UR5, c[0x0][0x65c] ;  /* 0x0001970000057ab9 */ /* 0x000fe20000000800 */
[----:B------:R-:W-:Y:S01]  /*0490*/  UMOV UR12, 0x20 ;  /* 0x00000020000c7882 */ /* 0x000fe20000000000 */
[----:B------:R-:W-:Y:S01]  /*04a0*/  UISETP.NE.AND UP2, UPT, UR5, 0x1, UPT ;  /* 0x000000010500788c */ /* 0x000fe2000bf45270 */
[----:B------:R-:W-:Y:S01]  /*04b0*/  NOP ;  /* 0x0000000000007918 */ /* 0x000fe20000000000 */
[----:B------:R-:W-:Y:S02]  /*04c0*/  NOP ;  /* 0x0000000000007918 */ /* 0x000fe40000000000 */
[----:B------:R-:W-:Y:S01]  /*04d0*/  UP2UR UR39, UPR, URZ, 0x4 ;  /* 0x000000043f277883 */ /* 0x000fe20008000000 */
[----:B------:R-:W1:Y:S01]  /*04e0*/  S2UR UR4, SR_CTAID.X ;  /* 0x00000000000479c3 */ /* 0x000e620000002500 */
[----:B------:R-:W-:-:S02]  /*04f0*/  PLOP3.LUT P2, PT, PT, PT, UP2, 0x80, 0x0 ;  /* 0x000000000000781c */ /* 0x000fc40003f4f028 */
[----:B------:R-:W-:Y:S02]  /*0500*/  PLOP3.LUT P3, PT, PT, PT, UP2, 0x80, 0x0 ;  /* 0x000000000000781c */ /* 0x000fe40003f6f028 */
[----:B------:R-:W-:Y:S01]  /*0510*/  PLOP3.LUT P4, PT, PT, PT, UP2, 0x80, 0x0 ;  /* 0x000000000000781c */ /* 0x000fe20003f8f028 */
[----:B------:R-:W-:Y:S01]  /*0520*/  @UP2 ULDC UR14, c[0x0][0x10] ;  /* 0x00000400000e2ab9 */ /* 0x000fe20000000800 */
[----:B------:R-:W-:Y:S01]  /*0530*/  @UP2 UMOV UR9, URZ ;  /* 0x0000003f00092c82 */ /* 0x000fe20008000000 */
[----:B------:R-:W-:Y:S01]  /*0540*/  @!UP2 ULDC UR11, c[0x0][0xc] ;  /* 0x00000300000baab9 */ /* 0x000fe20000000800 */
[----:B0-----:R-:W-:Y:S01]  /*0550*/  ISETP.NE.OR P0, PT, R0, RZ, !P0 ;  /* 0x000000ff0000720c */ /* 0x001fe20004705670 */
[----:B-----5:R-:W-:Y:S02]  /*0560*/  @UP2 UMOV UR7, UR17 ;  /* 0x0000001100072c82 */ /* 0x020fe40008000000 */
[----:B------:R-:W-:Y:S01]  /*0570*/  @UP2 UMOV UR8, UR7 ;  /* 0x0000000700082c82 */ /* 0x000fe20008000000 */
[----:B------:R-:W-:Y:S01]  /*0580*/  @!UP2 UMOV UR7, UR17 ;  /* 0x000000110007ac82 */ /* 0x000fe20008000000 */
[----:B-1----:R-:W-:-:S08]  /*0590*/  @UP2 UIMAD.WIDE.U32 UR14, UR4, UR14, UR8 ;  /* 0x0000000e040e22a5 */ /* 0x002fd0000f8e0008 */
[----:B------:R-:W-:Y:S01]  /*05a0*/  VOTEU.ALL UP0, P0 ;  /* 0x00000000003f7886 */ /* 0x000fe20000000000 */
[----:B------:R-:W-:Y:S01]  /*05b0*/  VOTEU.ALL UP1, P0 ;  /* 0x00000000003f7886 */ /* 0x000fe20000020000 */
[----:B------:R-:W-:-:S03]  /*05c0*/  IMAD.U32 R17, RZ, RZ, UR15 ;  /* 0x0000000fff117e24 */ /* 0x000fc6000f8e00ff */
[----:B------:R-:W0:Y:S01]  /*05d0*/  @!UP0 S2UR UR6, SR_CgaCtaId ;  /* 0x00000000000689c3 */ /* 0x000e220000008800 */
[----:B------:R-:W-:Y:S01]  /*05e0*/  @!UP0 UMOV UR5, 0x400 ;  /* 0x0000040000058882 */ /* 0x000fe20000000000 */
[----:B------:R-:W-:-:S04]  /*05f0*/  @!UP0 UIADD3 UR12, -UR12, 0x100000, URZ ;  /* 0x001000000c0c8890 */ /* 0x000fc8000fffe13f */
[----:B------:R-:W-:Y:S02]  /*0600*/  @!UP0 USHF.L.U32 UR13, UR12, 0xb, URZ ;  /* 0x0000000b0c0d8899 */ /* 0x000fe4000800063f */
[----:B------:R-:W-:Y:S01]  /*0610*/  @!UP0 USHF.L.U32 UR12, UR12, 0x1, URZ ;  /* 0x000000010c0c8899 */ /* 0x000fe2000800063f */
[----:B------:R-:W-:Y:S01]  /*0620*/  IMAD.U32 R16, RZ, RZ, UR14 ;  /* 0x0000000eff107e24 */ /* 0x000fe2000f8e00ff */
[----:B0-----:R-:W-:Y:S01]  /*0630*/  @!UP0 ULEA UR16, UR6, UR5, 0x18 ;  /* 0x0000000506108291 */ /* 0x001fe2000f8ec03f */
[----:B------:R-:W-:Y:S02]  /*0640*/  VOTEU.ALL UP0, P0 ;  /* 0x00000000003f7886 */ /* 0x000fe40000000000 */
[----:B------:R-:W-:Y:S01]  /*0650*/  UMOV UR5, URZ ;  /* 0x0000003f00057c82 */ /* 0x000fe20008000000 */
[----:B------:R-:W-:Y:S01]  /*0660*/  @UP2 UMOV UR6, URZ ;  /* 0x0000003f00062c82 */ /* 0x000fe20008000000 */
[----:B------:R-:W-:Y:S01]  /*0670*/  @!UP2 UIMAD.WIDE.U32 UR8, UR11, UR7, UR4 ;  /* 0x000000070b08a2a5 */ /* 0x000fe2000f8e0004 */
[----:B------:R-:W-:Y:S01]  /*0680*/  PLOP3.LUT P0, PT, PT, PT, UP2, 0x80, 0x0 ;  /* 0x000000000000781c */ /* 0x000fe20003f0f028 */
[----:B------:R-:W-:-:S04]  /*0690*/  @UP2 UIADD3 UR6, UR15, UR6, URZ ;  /* 0x000000060f062290 */ /* 0x000fc8000fffe03f */
[----:B------:R-:W-:Y:S01]  /*06a0*/  IMAD.U32 R4, RZ, RZ, UR8 ;  /* 0x00000008ff047e24 */ /* 0x000fe2000f8e00ff */
[----:B------:R-:W0:Y:S02]  /*06b0*/  FENCE.VIEW.ASYNC.S ;  /* 0x00000000000073c6 */ /* 0x000e240000000000 */
[----:B0-----:R0:W2:Y:S01]  /*06c0*/  @!UP0 SYNCS.EXCH.64 URZ, [UR16+0x90], UR12 ;  /* 0x0000900c103f85b2 */ /* 0x0010a20008000100 */
[----:B------:R-:W-:Y:S02]  /*06d0*/  IMAD.U32 R7, RZ, RZ, UR9 ;  /* 0x00000009ff077e24 */ /* 0x000fe4000f8e00ff */
[----:B------:R-:W-:Y:S02]  /*06e0*/  @P2 IMAD.U32 R17, RZ, RZ, UR6 ;  /* 0x00000006ff112e24 */ /* 0x000fe4000f8e00ff */
[----:B------:R-:W-:Y:S02]  /*06f0*/  IMAD.U32 R5, RZ, RZ, UR9 ;  /* 0x00000009ff057e24 */ /* 0x000fe4000f8e00ff */
[----:B------:R-:W-:-:S02]  /*0700*/  IMAD.U32 R6, RZ, RZ, UR8 ;  /* 0x00000008ff067e24 */ /* 0x000fc4000f8e00ff */
[----:B------:R-:W-:Y:S02]  /*0710*/  @!P3 IMAD.MOV.U32 R16, RZ, RZ, R4 ;  /* 0x000000ffff10b224 */ /* 0x000fe400078e0004 */
[----:B------:R-:W-:Y:S01]  /*0720*/  @!P4 IMAD.MOV.U32 R17, RZ, RZ, R7 ;  /* 0x000000ffff11c224 */ /* 0x000fe200078e0007 */
[----:B------:R0:W2:Y:S01]  /*0730*/  @!UP1 SYNCS.EXCH.64 URZ, [UR16+0x98], UR12 ;  /* 0x0000980c103f95b2 */ /* 0x0000a20008000100 */
[----:B------:R-:W-:Y:S01]  /*0740*/  NOP ;  /* 0x0000000000007918 */ /* 0x000fe20000000000 */
[----:B--234-:R-:W-:Y:S06]  /*0750*/  BAR.SYNC.DEFER_BLOCKING 0x0 ;  /* 0x0000000000007b1d */ /* 0x01cfec0000010000 */
[----:B------:R-:W-:Y:S05]  /*0760*/  @!P1 BRA `(.L_x_4) ;  /* 0x000000a400e89947 */ /* 0x000fea0003800000 */
[----:B------:R-:W-:-:S06]  /*0770*/  UISETP.GT.U32.AND UP0, UPT, UR18, 0x1, UPT ;  /* 0x000000011200788c */ /* 0x000fcc000bf04070 */
[----:B------:R-:W-:-:S13]  /*0780*/  PLOP3.LUT P0, PT, PT, PT, UP0, 0x80, 0x0 ;  /* 0x000000000000781c */ /* 0x000fda0003f0f008 */
[----:B0-----:R-:W-:Y:S05]  /*0790*/  @P0 EXIT ;  /* 0x000000000000094d */ /* 0x001fea0003800000 */
[----:B------:R-:W-:Y:S01]  /*07a0*/  ULDC.64 UR8, c[0x0][0x650] ;  /* 0x0001940000087ab9 */ /* 0x000fe20000000a00 */
[----:B------:R-:W-:Y:S01]  /*07b0*/  UMOV UR40, 0xffffffff ;  /* 0xffffffff00287882 */ /* 0x000fe20000000000 */
[----:B------:R-:W-:Y:S01]  /*07c0*/  ISETP.GE.U32.AND P0, PT, R16, UR8, PT ;  /* 0x0000000810007c0c */ /* 0x000fe2000bf06070 */
[----:B------:R-:W-:Y:S01]  /*07d0*/  UMOV UR41, 0xffffffff ;  /* 0xffffffff00297882 */ /* 0x000fe20000000000 */
[----:B------:R-:W-:Y:S01]  /*07e0*/  UMOV UR42, 0xffffffff ;  /* 0xffffffff002a7882 */ /* 0x000fe20000000000 */
[----:B------:R-:W-:Y:S02]  /*07f0*/  PRMT R0, RZ, 0x7610, R0 ;  /* 0x00007610ff007816 */ /* 0x000fe40000000000 */
[----:B------:R-:W-:-:S13]  /*0800*/  ISETP.GE.U32.AND.EX P0, PT, R17, UR9, PT, P0 ;  /* 0x0000000911007c0c */ /* 0x000fda000bf06100 */
[----:B------:R-:W-:Y:S05]  /*0810*/  @P0 BRA `(.L_x_5) ;  /* 0x0000000400800947 */ /* 0x000fea0003800000 */
[----:B------:R-:W-:Y:S01]  /*0820*/  I2FP.F32.U32 R0, UR4 ;  /* 0x0000000400007c45 */ /* 0x000fe20008201000 */
[----:B------:R-:W-:Y:S01]  /*0830*/  ULDC.64 UR16, c[0x0][0x628] ;  /* 0x00018a0000107ab9 */ /* 0x000fe20000000a00 */
[----:B------:R-:W-:Y:S01]  /*0840*/  ULDC UR6, c[0x0][0x150] ;  /* 0x0000540000067ab9 */ /* 0x000fe20000000800 */
[----:B------:R-:W-:Y:S01]  /*0850*/  ISETP.NE.U32.AND P0, PT, RZ, UR16, PT ;  /* 0x00000010ff007c0c */ /* 0x000fe2000bf05070 */
[----:B------:R-:W-:Y:S01]  /*0860*/  ULDC UR15, c[0x0][0x630] ;  /* 0x00018c00000f7ab9 */ /* 0x000fe20000000800 */
[----:B------:R-:W-:Y:S01]  /*0870*/  FMUL R0, R0, UR6 ;  /* 0x0000000600007c20 */ /* 0x000fe20008400000 */
[----:B------:R-:W-:Y:S01]  /*0880*/  R2UR UR18, R16 ;  /* 0x00000000101272ca */ /* 0x000fe200000e0000 */
[----:B------:R-:W-:Y:S01]  /*0890*/  ULDC UR20, c[0x0][0x154] ;  /* 0x0000550000147ab9 */ /* 0x000fe20000000800 */
[----:B------:R-:W-:Y:S01]  /*08a0*/  ISETP.NE.AND.EX P0, PT, RZ, UR17, PT, P0 ;  /* 0x00000011ff007c0c */ /* 0x000fe2000bf05300 */
[----:B------:R0:W1:Y:S01]  /*08b0*/  F2I.U32.TRUNC.NTZ R3, R0 ;  /* 0x0000000000037305 */ /* 0x000062000020f000 */
[----:B------:R-:W-:-:S02]  /*08c0*/  R2UR UR19, R17 ;  /* 0x00000000111372ca */ /* 0x000fc400000e0000 */
[----:B------:R-:W-:Y:S02]  /*08d0*/  R2UR UR8, R16 ;  /* 0x00000000100872ca */ /* 0x000fe400000e0000 */
[----:B------:R-:W-:-:S07]  /*08e0*/  R2UR UR9, R17 ;  /* 0x00000000110972ca */ /* 0x000fce00000e0000 */
[----:B0-----:R-:W-:Y:S08]  /*08f0*/  @!P0 BRA `(.L_x_6) ;  /* 0x0000000000308947 */ /* 0x001ff00003800000 */
[----:B------:R-:W-:Y:S01]  /*0900*/  R2UR UR8, R16 ;  /* 0x00000000100872ca */ /* 0x000fe200000e0000 */
[----:B------:R-:W-:Y:S01]  /*0910*/  ULDC UR6, c[0x0][0x634] ;  /* 0x00018d0000067ab9 */ /* 0x000fe20000000800 */
[----:B------:R-:W-:-:S11]  /*0920*/  R2UR UR14, R17 ;  /* 0x00000000110e72ca */ /* 0x000fd600000e0000 */
[----:B------:R-:W-:-:S04]  /*0930*/  UIADD3 UR6, UP0, UR8, UR6, URZ ;  /* 0x0000000608067290 */ /* 0x000fc8000ff1e03f */
[----:B------:R-:W-:-:S04]  /*0940*/  UIADD3.X UR14, URZ, UR14, URZ, UP0, !UPT ;  /* 0x0000000e3f0e7290 */ /* 0x000fc800087fe43f */
[----:B------:R-:W-:-:S04]  /*0950*/  UIMAD.WIDE.U32 UR8, UR14, UR16, URZ ;  /* 0x000000100e0872a5 */ /* 0x000fc8000f8e003f */
[----:B------:R-:W-:Y:S02]  /*0960*/  UIMAD.WIDE.U32 UR10, UP0, UR6, UR17, UR8 ;  /* 0x00000011060a72a5 */ /* 0x000fe4000f800008 */
[----:B------:R-:W-:Y:S02]  /*0970*/  UIMAD.WIDE.U32 UR8, UR6, UR16, URZ ;  /* 0x00000010060872a5 */ /* 0x000fe4000f8e003f */
[----:B------:R-:W-:Y:S02]  /*0980*/  UIADD3.X UR13, URZ, URZ, URZ, UP0, !UPT ;  /* 0x0000003f3f0d7290 */ /* 0x000fe400087fe43f */
[----:B------:R-:W-:Y:S01]  /*0990*/  UIADD3 URZ, UP0, UR9, UR10, URZ ;  /* 0x0000000a093f7290 */ /* 0x000fe2000ff1e03f */
[----:B------:R-:W-:-:S03]  /*09a0*/  UMOV UR12, UR11 ;  /* 0x0000000b000c7c82 */ /* 0x000fc60008000000 */
[----:B------:R-:W-:-:S12]  /*09b0*/  UIMAD.WIDE.U32.X UR8, UR14, UR17, UR12, UP0 ;  /* 0x000000110e0872a5 */ /* 0x000fd800080e040c */
.L_x_6:
[----:B------:R-:W-:Y:S01]  /*09c0*/  USHF.R.U64 UR42, UR8, UR15, UR9 ;  /* 0x0000000f082a7299 */ /* 0x000fe20008001209 */
[----:B------:R-:W-:Y:S01]  /*09d0*/  I2FP.F32.U32 R0, UR7 ;  /* 0x0000000700007c45 */ /* 0x000fe20008201000 */
[----:B------:R-:W-:Y:S01]  /*09e0*/  USHF.R.U32.HI UR5, URZ, UR15, UR9 ;  /* 0x0000000f3f057299 */ /* 0x000fe20008011609 */
[----:B-1----:R-:W-:Y:S01]  /*09f0*/  R2UR UR12, R3 ;  /* 0x00000000030c72ca */ /* 0x002fe200000e0000 */
[----:B------:R-:W-:Y:S02]  /*0a00*/  UIADD3 UR6, UP0, URZ, -UR42, URZ ;  /* 0x8000002a3f067290 */ /* 0x000fe4000ff1e03f */
[----:B------:R-:W-:Y:S01]  /*0a10*/  FMUL R0, R0, UR20 ;  /* 0x0000001400007c20 */ /* 0x000fe20008400000 */
[----:B------:R-:W-:Y:S01]  /*0a20*/  ULDC.64 UR8, c[0x0][0x620] ;  /* 0x0001880000087ab9 */ /* 0x000fe20000000a00 */
[----:B------:R-:W-:Y:S01]  /*0a30*/  UIADD3.X UR5, URZ, ~UR5, URZ, UP0, !UPT ;  /* 0x800000053f057290 */ /* 0x000fe200087fe43f */
[----:B------:R-:W-:Y:S01]  /*0a40*/  UMOV UR10, UR18 ;  /* 0x00000012000a7c82 */ /* 0x000fe20008000000 */
[----:B------:R-:W-:-:S02]  /*0a50*/  UMOV UR11, UR19 ;  /* 0x00000013000b7c82 */ /* 0x000fc40008000000 */
[----:B------:R-:W-:Y:S01]  /*0a60*/  UIMAD UR5, UR5, UR8, URZ ;  /* 0x00000008050572a4 */ /* 0x000fe2000f8e023f */
[----:B------:R-:W0:Y:S01]  /*0a70*/  F2I.U32.TRUNC.NTZ R0, R0 ;  /* 0x0000000000007305 */ /* 0x000e22000020f000 */
[----:B------:R-:W-:Y:S02]  /*0a80*/  UIMAD.WIDE.U32 UR10, UR6, UR8, UR10 ;  /* 0x00000008060a72a5 */ /* 0x000fe4000f8e000a */
[----:B------:R-:W-:Y:S01]  /*0a90*/  UIMAD UR6, UR6, UR9, UR5 ;  /* 0x00000009060672a4 */ /* 0x000fe2000f8e0205 */
[----:B------:R-:W-:Y:S01]  /*0aa0*/  ULDC UR21, c[0x0][0x658] ;  /* 0x0001960000157ab9 */ /* 0x000fe20000000800 */
[----:B------:R-:W-:Y:S02]  /*0ab0*/  UMOV UR19, 0xffffffff ;  /* 0xffffffff00137882 */ /* 0x000fe40000000000 */
[----:B------:R-:W-:Y:S01]  /*0ac0*/  UIADD3 UR6, UR11, UR6, URZ ;  /* 0x000000060b067290 */ /* 0x000fe2000fffe03f */
[----:B------:R-:W-:Y:S01]  /*0ad0*/  ULDC UR15, c[0x0][0x618] ;  /* 0x00018600000f7ab9 */ /* 0x000fe20000000800 */
[----:B------:R-:W-:Y:S01]  /*0ae0*/  ULDC.64 UR8, c[0x0][0x640] ;  /* 0x0001900000087ab9 */ /* 0x000fe20000000a00 */
[----:B------:R-:W-:Y:S01]  /*0af0*/  USHF.L.U32 UR11, UR19, UR21, URZ ;  /* 0x00000015130b7299 */ /* 0x000fe2000800063f */
[----:B------:R-:W-:Y:S01]  /*0b00*/  ISETP.NE.U32.AND P0, PT, RZ, UR8, PT ;  /* 0x00000008ff007c0c */ /* 0x000fe2000bf05070 */
[----:B------:R-:W-:-:S02]  /*0b10*/  USHF.R.U64 UR19, UR10, UR15, UR6 ;  /* 0x0000000f0a137299 */ /* 0x000fc40008001206 */
[----:B------:R-:W-:Y:S01]  /*0b20*/  USHF.R.U32.HI UR10, URZ, UR15, UR6 ;  /* 0x0000000f3f0a7299 */ /* 0x000fe20008011606 */
[----:B0-----:R-:W-:Y:S01]  /*0b30*/  R2UR UR14, R0 ;  /* 0x00000000000e72ca */ /* 0x001fe200000e0000 */
[----:B------:R-:W-:Y:S01]  /*0b40*/  ULDC UR17, c[0x0][0x608] ;  /* 0x0001820000117ab9 */ /* 0x000fe20000000800 */
[----:B------:R-:W-:Y:S01]  /*0b50*/  ISETP.NE.AND.EX P0, PT, RZ, UR9, PT, P0 ;  /* 0x00000009ff007c0c */ /* 0x000fe2000bf05300 */
[----:B------:R-:W-:Y:S02]  /*0b60*/  USHF.R.U64 UR23, UR19, UR17, UR10 ;  /* 0x0000001113177299 */ /* 0x000fe4000800120a */
[----:B------:R-:W-:Y:S01]  /*0b70*/  USHF.R.U32.HI UR10, URZ, UR17, UR10 ;  /* 0x000000113f0a7299 */ /* 0x000fe2000801160a */
[----:B------:R-:W-:Y:S01]  /*0b80*/  UMOV UR16, 0x1 ;  /* 0x0000000100107882 */ /* 0x000fe20000000000 */
[----:B------:R-:W-:Y:S02]  /*0b90*/  UIADD3 UR12, -UR12, URZ, URZ ;  /* 0x0000003f0c0c7290 */ /* 0x000fe4000fffe13f */
[----:B------:R-:W-:-:S02]  /*0ba0*/  USHF.R.U64 UR24, UR23, UR21, UR10 ;  /* 0x0000001517187299 */ /* 0x000fc4000800120a */
[----:B------:R-:W-:Y:S01]  /*0bb0*/  USHF.L.U32 UR6, UR16, UR21, URZ ;  /* 0x0000001510067299 */ /* 0x000fe2000800063f */
[----:B------:R-:W-:Y:S01]  /*0bc0*/  ULDC UR13, c[0x0][0x144] ;  /* 0x00005100000d7ab9 */ /* 0x000fe20000000800 */
[----:B------:R-:W-:Y:S01]  /*0bd0*/  ULDC UR5, c[0x0][0x600] ;  /* 0x0001800000057ab9 */ /* 0x000fe20000000800 */
[----:B------:R-:W-:Y:S02]  /*0be0*/  ULOP3.LUT UR16, URZ, UR11, URZ, 0x33, !UPT ;  /* 0x0000000b3f107292 */ /* 0x000fe4000f8e333f */
[----:B------:R-:W-:Y:S02]  /*0bf0*/  USHF.R.U32.HI UR11, URZ, UR21, UR10 ;  /* 0x000000153f0b7299 */ /* 0x000fe4000801160a */
[----:B------:R-:W-:Y:S02]  /*0c00*/  UIADD3 UR18, UR5, -0x1, URZ ;  /* 0xffffffff05127890 */ /* 0x000fe4000fffe03f */
[----:B------:R-:W-:Y:S02]  /*0c10*/  UIADD3 UR20, -UR14, URZ, URZ ;  /* 0x0000003f0e147290 */ /* 0x000fe4000fffe13f */
[----:B------:R-:W-:Y:S01]  /*0c20*/  UIMAD UR4, UR13, UR12, UR4 ;  /* 0x0000000c0d0472a4 */ /* 0x000fe2000f8e0204 */
[----:B------:R-:W-:Y:S01]  /*0c30*/  ULDC UR25, c[0x0][0x148] ;  /* 0x0000520000197ab9 */ /* 0x000fe20000000800 */
[----:B------:R-:W-:Y:S01]  /*0c40*/  ULDC UR21, c[0x0][0x648] ;  /* 0x0001920000157ab9 */ /* 0x000fe20000000800 */
[----:B------:R-:W-:Y:S01]  /*0c50*/  ULDC UR22, c[0x0][0x638] ;  /* 0x00018e0000167ab9 */ /* 0x000fe20000000800 */
[----:B------:R-:W-:Y:S01]  /*0c60*/  UMOV UR10, UR24 ;  /* 0x00000018000a7c82 */ /* 0x000fe20008000000 */
[----:B------:R-:W-:Y:S07]  /*0c70*/  @!P0 BRA `(.L_x_7) ;  /* 0x0000000000308947 */ /* 0x000fee0003800000 */
[----:B------:R-:W-:Y:S02]  /*0c80*/  ULDC UR14, c[0x0][0x64c] ;  /* 0x00019300000e7ab9 */ /* 0x000fe40000000800 */
        /* <DEDUP_REMOVED lines=8> */
[----:B------:R-:W-:-:S07]  /*0d10*/  UIMAD.WIDE.U32.X UR8, UR17, UR9, UR14, UP0 ;  /* 0x00000009110872a5 */ /* 0x000fce00080e040e */
[----:B------:R-:W-:Y:S01]  /*0d20*/  UMOV UR10, UR8 ;  /* 0x00000008000a7c82 */ /* 0x000fe20008000000 */
[----:B------:R-:W-:-:S05]  /*0d30*/  UMOV UR11, UR9 ;  /* 0x00000009000b7c82 */ /* 0x000fca0008000000 */
.L_x_7:
[----:B------:R-:W-:Y:S01]  /*0d40*/  UISETP.NE.AND UP0, UPT, UR39, URZ, UPT ;  /* 0x0000003f2700728c */ /* 0x000fe2000bf05270 */
[----:B------:R-:W-:Y:S01]  /*0d50*/  IMAD.MOV.U32 R0, RZ, RZ, 0x1 ;  /* 0x00000001ff007424 */ /* 0x000fe200078e00ff */
[----:B------:R-:W-:Y:S02]  /*0d60*/  USHF.R.U64 UR8, UR10, UR21, UR11 ;  /* 0x000000150a087299 */ /* 0x000fe4000800120b */
[----:B------:R-:W-:Y:S02]  /*0d70*/  ULOP3.LUT UR16, UR23, UR16, URZ, 0xc0, !UPT ;  /* 0x0000001017107292 */ /* 0x000fe4000f8ec03f */
[----:B------:R-:W-:Y:S02]  /*0d80*/  ULOP3.LUT UR18, UR19, UR18, URZ, 0xc0, !UPT ;  /* 0x0000001213127292 */ /* 0x000fe4000f8ec03f */
[----:B------:R-:W-:-:S03]  /*0d90*/  UIMAD UR16, UR6, UR8, UR16 ;  /* 0x00000008061072a4 */ /* 0x000fc6000f8e0210 */
[----:B------:R-:W-:Y:S02]  /*0da0*/  @UP0 UIMAD UR4, UR25, UR20, UR7 ;  /* 0x00000014190402a4 */ /* 0x000fe4000f8e0207 */
[----:B------:R-:W-:-:S04]  /*0db0*/  UIADD3 UR7, -UR8, URZ, URZ ;  /* 0x0000003f08077290 */ /* 0x000fc8000fffe13f */
[----:B------:R-:W-:-:S03]  /*0dc0*/  UIMAD UR6, UR7, UR22, UR24 ;  /* 0x00000016070672a4 */ /* 0x000fc6000f8e0218 */
[----:B------:R-:W-:Y:S01]  /*0dd0*/  ULDC UR7, c[0x0][0x610] ;  /* 0x0001840000077ab9 */ /* 0x000fe20000000800 */
[----:B------:R-:W-:Y:S02]  /*0de0*/  UIMAD UR6, UR6, UR5, UR18 ;  /* 0x00000005060672a4 */ /* 0x000fe4000f8e0212 */
[----:B------:R-:W-:-:S04]  /*0df0*/  UIMAD UR4, UR16, UR7, UR4 ;  /* 0x00000007100472a4 */ /* 0x000fc8000f8e0204 */
[----:B------:R-:W-:Y:S02]  /*0e00*/  USEL UR41, UR6, UR4, !UP0 ;  /* 0x0000000406297287 */ /* 0x000fe4000c000000 */
[----:B------:R-:W-:-:S12]  /*0e10*/  USEL UR40, UR4, UR6, !UP0 ;  /* 0x0000000604287287 */ /* 0x000fd8000c000000 */
.L_x_5:
[----:B------:R-:W-:-:S08]  /*0e20*/  NOP ;  /* 0x0000000000007918 */ /* 0x000fd00000000000 */
[----:B------:R-:W0:Y:S02]  /*0e30*/  USETMAXREG.TRY_ALLOC.CTAPOOL UP0, 0xe8 ;  /* 0x000000e8000079c8 */ /* 0x000e240008000600 */
[----:B0-----:R-:W-:-:S13]  /*0e40*/  PLOP3.LUT P0, PT, PT, PT, UP0, 0x80, 0x0 ;  /* 0x000000000000781c */ /* 0x001fda0003f0f008 */
[----:B------:R-:W-:Y:S05]  /*0e50*/  @!P0 BRA `(.L_x_5) ;  /* 0xfffffffc00f08947 */ /* 0x000fea000383ffff */
[----:B------:R-:W-:Y:S01]  /*0e60*/  ULDC.64 UR4, c[0x0][0x598] ;  /* 0x0001660000047ab9 */ /* 0x000fe20000000a00 */
[----:B------:R-:W-:Y:S01]  /*0e70*/  ULDC.64 UR46, c[0x0][0x208] ;  /* 0x00008200002e7ab9 */ /* 0x000fe20000000a00 */
[----:B------:R-:W-:-:S04]  /*0e80*/  ISETP.NE.U32.AND P0, PT, RZ, UR4, PT ;  /* 0x00000004ff007c0c */ /* 0x000fc8000bf05070 */
[----:B------:R-:W-:-:S13]  /*0e90*/  ISETP.NE.AND.EX P0, PT, RZ, UR5, PT, P0 ;  /* 0x00000005ff007c0c */ /* 0x000fda000bf05300 */
[----:B------:R-:W-:Y:S05]  /*0ea0*/  @!P0 BRA `(.L_x_8) ;  /* 0x00000000001c8947 */ /* 0x000fea0003800000 */
[----:B------:R-:W0:Y:S02]  /*0eb0*/  LDC.64 R4, c[0x0][0x598] ;  /* 0x00016600ff047b82 */ /* 0x000e240000000a00 */
[----:B0-----:R-:W2:Y:S02]  /*0ec0*/  LDG.E.64 R4, desc[UR46][R4.64] ;  /* 0x0000002e04047981 */ /* 0x001ea4000c1e1b00 */
[----:B--2---:R-:W-:-:S04]  /*0ed0*/  ISETP.NE.U32.AND P0, PT, R4, RZ, PT ;  /* 0x000000ff0400720c */ /* 0x004fc80003f05070 */
[----:B------:R-:W-:-:S13]  /*0ee0*/  ISETP.NE.AND.EX P0, PT, R5, RZ, PT, P0 ;  /* 0x000000ff0500720c */ /* 0x000fda0003f05300 */
[----:B------:R-:W-:Y:S05]  /*0ef0*/  @!P0 BRA `(.L_x_8) ;  /* 0x0000000000088947 */ /* 0x000fea0003800000 */
[----:B------:R0:W5:Y:S01]  /*0f00*/  LD.E R18, desc[UR46][R4.64] ;  /* 0x0000002e04127980 */ /* 0x000162000c101900 */
[----:B------:R-:W-:Y:S05]  /*0f10*/  BRA `(.L_x_9) ;  /* 0x0000000000247947 */ /* 0x000fea0003800000 */
.L_x_8:
[----:B------:R-:W-:Y:S02]  /*0f20*/  ULDC.64 UR4, c[0x0][0x588] ;  /* 0x0001620000047ab9 */ /* 0x000fe40000000a00 */
[----:B------:R-:W-:-:S04]  /*0f30*/  ISETP.NE.U32.AND P0, PT, RZ, UR4, PT ;  /* 0x00000004ff007c0c */ /* 0x000fc8000bf05070 */
[----:B------:R-:W-:-:S13]  /*0f40*/  ISETP.NE.AND.EX P0, PT, RZ, UR5, PT, P0 ;  /* 0x00000005ff007c0c */ /* 0x000fda000bf05300 */
[----:B------:R-:W-:Y:S05]  /*0f50*/  @!P0 BRA `(.L_x_10) ;  /* 0x00000000000c8947 */ /* 0x000fea0003800000 */
[----:B------:R-:W0:Y:S02]  /*0f60*/  LDC.64 R18, c[0x0][0x588] ;  /* 0x00016200ff127b82 */ /* 0x000e240000000a00 */
[----:B0-----:R1:W5:Y:S01]  /*0f70*/  LDG.E R18, desc[UR46][R18.64] ;  /* 0x0000002e12127981 */ /* 0x001362000c1e1900 */
[----:B------:R-:W-:Y:S05]  /*0f80*/  BRA `(.L_x_9) ;  /* 0x0000000000087947 */ /* 0x000fea0003800000 */
.L_x_10:
[----:B------:R-:W-:Y:S02]  /*0f90*/  ULDC UR4, c[0x0][0x580] ;  /* 0x0001600000047ab9 */ /* 0x000fe40000000800 */
[----:B------:R-:W-:-:S07]  /*0fa0*/  IMAD.U32 R18, RZ, RZ, UR4 ;  /* 0x00000004ff127e24 */ /* 0x000fce000f8e00ff */
.L_x_9:
[----:B------:R-:W-:Y:S02]  /*0fb0*/  ULDC.64 UR4, c[0x0][0x5a0] ;  /* 0x0001680000047ab9 */ /* 0x000fe40000000a00 */
[----:B------:R-:W-:-:S04]  /*0fc0*/  ISETP.NE.U32.AND P0, PT, RZ, UR4, PT ;  /* 0x00000004ff007c0c */ /* 0x000fc8000bf05070 */
[----:B------:R-:W-:-:S13]  /*0fd0*/  ISETP.NE.AND.EX P0, PT, RZ, UR5, PT, P0 ;  /* 0x00000005ff007c0c */ /* 0x000fda000bf05300 */
[----:B------:R-:W-:Y:S05]  /*0fe0*/  @!P0 BRA `(.L_x_11) ;  /* 0x00000000001c8947 */ /* 0x000fea0003800000 */
[----:B0-----:R-:W0:Y:S02]  /*0ff0*/  LDC.64 R4, c[0x0][0x5a0] ;  /* 0x00016800ff047b82 */ /* 0x001e240000000a00 */
[----:B0-----:R-:W2:Y:S02]  /*1000*/  LDG.E.64 R4, desc[UR46][R4.64] ;  /* 0x0000002e04047981 */ /* 0x001ea4000c1e1b00 */
[----:B--2---:R-:W-:-:S04]  /*1010*/  ISETP.NE.U32.AND P0, PT, R4, RZ, PT ;  /* 0x000000ff0400720c */ /* 0x004fc80003f05070 */
[----:B------:R-:W-:-:S13]  /*1020*/  ISETP.NE.AND.EX P0, PT, R5, RZ, PT, P0 ;  /* 0x000000ff0500720c */ /* 0x000fda0003f05300 */
[----:B------:R-:W-:Y:S05]  /*1030*/  @!P0 BRA `(.L_x_11) ;  /* 0x0000000000088947 */ /* 0x000fea0003800000 */
[----:B------:R0:W5:Y:S01]  /*1040*/  LD.E R22, desc[UR46][R4.64] ;  /* 0x0000002e04167980 */ /* 0x000162000c101900 */
[----:B------:R-:W-:Y:S05]  /*1050*/  BRA `(.L_x_12) ;  /* 0x0000000000247947 */ /* 0x000fea0003800000 */
.L_x_11:
[----:B------:R-:W-:Y:S02]  /*1060*/  ULDC.64 UR4, c[0x0][0x590] ;  /* 0x0001640000047ab9 */ /* 0x000fe40000000a00 */
[----:B------:R-:W-:-:S04]  /*1070*/  ISETP.NE.U32.AND P0, PT, RZ, UR4, PT ;  /* 0x00000004ff007c0c */ /* 0x000fc8000bf05070 */
[----:B------:R-:W-:-:S13]  /*1080*/  ISETP.NE.AND.EX P0, PT, RZ, UR5, PT, P0 ;  /* 0x00000005ff007c0c */ /* 0x000fda000bf05300 */
[----:B------:R-:W-:Y:S05]  /*1090*/  @!P0 BRA `(.L_x_13) ;  /* 0x00000000000c8947 */ /* 0x000fea0003800000 */
[----:B------:R-:W2:Y:S02]  /*10a0*/  LDC.64 R22, c[0x0][0x590] ;  /* 0x00016400ff167b82 */ /* 0x000ea40000000a00 */
[----:B--2---:R2:W5:Y:S01]  /*10b0*/  LDG.E R22, desc[UR46][R22.64] ;  /* 0x0000002e16167981 */ /* 0x004562000c1e1900 */
[----:B------:R-:W-:Y:S05]  /*10c0*/  BRA `(.L_x_12) ;  /* 0x0000000000087947 */ /* 0x000fea0003800000 */
.L_x_13:
[----:B------:R-:W-:Y:S02]  /*10d0*/  ULDC UR4, c[0x0][0x584] ;  /* 0x0001610000047ab9 */ /* 0x000fe40000000800 */
[----:B------:R-:W-:-:S07]  /*10e0*/  IMAD.U32 R22, RZ, RZ, UR4 ;  /* 0x00000004ff167e24 */ /* 0x000fce000f8e00ff */
.L_x_12:
[----:B------:R-:W-:-:S13]  /*10f0*/  LOP3.LUT P0, RZ, R0, 0xff, RZ, 0xc0, !PT ;  /* 0x000000ff00ff7812 */ /* 0x000fda000780c0ff */
[----:B------:R-:W-:Y:S05]  /*1100*/  @!P0 EXIT ;  /* 0x000000000000894d */ /* 0x000fea0003800000 */
[----:B------:R-:W-:Y:S01]  /*1110*/  ULDC UR4, c[0x0][0x28c] ;  /* 0x0000a30000047ab9 */ /* 0x000fe20000000800 */
[----:B------:R-:W-:Y:S01]  /*1120*/  UMOV UR36, URZ ;  /* 0x0000003f00247c82 */ /* 0x000fe20008000000 */
[----:B------:R-:W-:Y:S01]  /*1130*/  UIADD3 UR4, UR4, 0x3f, URZ ;  /* 0x0000003f04047890 */ /* 0x000fe2000fffe03f */
[----:B------:R-:W-:-:S03]  /*1140*/  UMOV UR37, URZ ;  /* 0x0000003f00257c82 */ /* 0x000fc60008000000 */
[----:B------:R-:W-:-:S04]  /*1150*/  USHF.R.S32.HI UR5, URZ, 0x1f, UR4 ;  /* 0x0000001f3f057899 */ /* 0x000fc80008011404 */
[----:B------:R-:W-:-:S04]  /*1160*/  ULEA.HI UR5, UR5, UR4, URZ, 0x6 ;  /* 0x0000000405057291 */ /* 0x000fc8000f8f303f */
[----:B------:R-:W-:-:S12]  /*1170*/  USHF.R.S32.HI UR43, URZ, 0x6, UR5 ;  /* 0x000000063f2b7899 */ /* 0x000fd80008011405 */
.L_x_355:
[----:B------:R-:W-:Y:S01]  /*1180*/  LOP3.LUT R0, R2, 0x80, RZ, 0xc0, !PT ;  /* 0x0000008002007812 */ /* 0x000fe200078ec0ff */
[----:B---3--:R-:W3:Y:S01]  /*1190*/  S2UR UR7, SR_CgaCtaId ;  /* 0x00000000000779c3 */ /* 0x008ee20000008800 */
[----:B------:R-:W-:Y:S02]  /*11a0*/  UMOV UR6, 0x400 ;  /* 0x0000040000067882 */ /* 0x000fe40000000000 */
[----:B------:R-:W-:-:S06]  /*11b0*/  SHF.R.U32.HI R0, RZ, 0x7, R0 ;  /* 0x00000007ff007819 */ /* 0x000fcc0000011600 */
[----:B------:R-:W4:Y:S01]  /*11c0*/  SHFL.IDX PT, R0, R0, RZ, 0x1f ;  /* 0x00001fff00007589 */ /* 0x000f2200000e0000 */
[----:B---3--:R-:W-:Y:S01]  /*11d0*/  ULEA UR6, UR7, UR6, 0x18 ;  /* 0x0000000607067291 */ /* 0x008fe2000f8ec03f */
[----:B----4-:R-:W-:-:S13]  /*11e0*/  R2UR UR4, R0 ;  /* 0x00000000000472ca */ /* 0x010fda00000e0000 */
[----:B------:R-:W-:-:S04]  /*11f0*/  ULEA.HI UR5, UR4, UR4, URZ, 0x1 ;  /* 0x0000000404057291 */ /* 0x000fc8000f8f083f */
[----:B------:R-:W-:-:S04]  /*1200*/  ULOP3.LUT UR5, UR5, 0xffffe, URZ, 0xc0, !UPT ;  /* 0x000ffffe05057892 */ /* 0x000fc8000f8ec03f */
[----:B------:R-:W-:-:S03]  /*1210*/  UIADD3 UR5, UR4, -UR5, URZ ;  /* 0x8000000504057290 */ /* 0x000fc6000fffe03f */
[----:B------:R-:W-:Y:S01]  /*1220*/  ULDC UR4, c[0x0][0x28c] ;  /* 0x0000a30000047ab9 */ /* 0x000fe20000000800 */
[----:B------:R-:W-:Y:S01]  /*1230*/  ULEA UR5, UR5, UR6, 0xc ;  /* 0x0000000605057291 */ /* 0x000fe2000f8e603f */
[----:B------:R-:W-:-:S03]  /*1240*/  ISETP.LT.AND P0, PT, RZ, UR4, PT ;  /* 0x00000004ff007c0c */ /* 0x000fc6000bf01270 */
[----:B------:R-:W-:-:S04]  /*1250*/  UIADD3 UR5, UR5, 0x180, URZ ;  /* 0x0000018005057890 */ /* 0x000fc8000fffe03f */
[----:B------:R-:W-:-:S04]  /*1260*/  USHF.R.U32.HI UR5, URZ, 0x4, UR5 ;  /* 0x000000043f057899 */ /* 0x000fc80008011605 */
[----:B------:R-:W-:-:S04]  /*1270*/  ULOP3.LUT UR5, UR5, 0x3fff, URZ, 0xc0, !UPT ;  /* 0x00003fff05057892 */ /* 0x000fc8000f8ec03f */
[----:B------:R-:W-:Y:S01]  /*1280*/  ULOP3.LUT UR44, UR5, 0x10000, URZ, 0xfc, !UPT ;  /* 0x00010000052c7892 */ /* 0x000fe2000f8efc3f */
[----:B0-2---:R-:W-:Y:S11]  /*1290*/  @P0 BRA `(.L_x_14) ;  /* 0x0000000000400947 */ /* 0x005ff60003800000 */
[----:B------:R-:W-:Y:S01]  /*12a0*/  MOV R0, 0x0 ;  /* 0x0000000000007802 */ /* 0x000fe20000000f00 */
[----:B------:R-:W-:Y:S01]  /*12b0*/  ULDC.64 UR4, c[0x4][0x68] ;  /* 0x01001a0000047ab9 */ /* 0x000fe20000000a00 */
[----:B------:R-:W-:Y:S01]  /*12c0*/  ULDC.64 UR6, c[0x4][0x8] ;  /* 0x0100020000067ab9 */ /* 0x000fe20000000a00 */
[----:B0-----:R-:W-:Y:S01]  /*12d0*/  IMAD.U32 R4, RZ, RZ, UR4 ;  /* 0x00000004ff047e24 */ /* 0x001fe2000f8e00ff */
[----:B------:R0:W3:Y:S01]  /*12e0*/  LDC.64 R14, c[0x4][R0] ;  /* 0x01000000000e7b82 */ /* 0x0000e20000000a00 */
[----:B------:R-:W-:Y:S01]  /*12f0*/  IMAD.U32 R5, RZ, RZ, UR5 ;  /* 0x00000005ff057e24 */ /* 0x000fe2000f8e00ff */
[----:B------:R-:W-:Y:S01]  /*1300*/  ULDC.64 UR4, c[0x4][0x70] ;  /* 0x01001c0000047ab9 */ /* 0x000fe20000000a00 */
[----:B------:R-:W-:Y:S02]  /*1310*/  IMAD.U32 R10, RZ, RZ, UR6 ;  /* 0x00000006ff0a7e24 */ /* 0x000fe4000f8e00ff */
[----:B------:R-:W-:Y:S02]  /*1320*/  IMAD.U32 R6, RZ, RZ, UR4 ;  /* 0x00000004ff067e24 */ /* 0x000fe4000f8e00ff */
[----:B------:R-:W-:-:S02]  /*1330*/  IMAD.U32 R7, RZ, RZ, UR5 ;  /* 0x00000005ff077e24 */ /* 0x000fc4000f8e00ff */
[----:B------:R-:W-:Y:S02]  /*1340*/  IMAD.U32 R11, RZ, RZ, UR7 ;  /* 0x00000007ff0b7e24 */ /* 0x000fe4000f8e00ff */
[----:B------:R-:W-:Y:S02]  /*1350*/  IMAD.MOV.U32 R8, RZ, RZ, 0x1e1 ;  /* 0x000001e1ff087424 */ /* 0x000fe400078e00ff */
[----:B------:R-:W-:Y:S02]  /*1360*/  IMAD.MOV.U32 R12, RZ, RZ, 0x1 ;  /* 0x00000001ff0c7424 */ /* 0x000fe400078e00ff */
[----:B0-----:R-:W-:-:S07]  /*1370*/  IMAD.MOV.U32 R13, RZ, RZ, RZ ;  /* 0x000000ffff0d7224 */ /* 0x001fce00078e00ff */
[----:B------:R-:W-:-:S07]  /*1380*/  LEPC R20, `(.L_x_14) ;  /* 0x000000001014794e */ /* 0x000fce0000000000 */
[----:B-123-5:R-:W-:Y:S05]  /*1390*/  CALL.ABS.NOINC R14 ;  /* 0x000000000e007343 */ /* 0x02efea0003c00000 */
.L_x_14:
[----:B------:R-:W-:-:S06]  /*13a0*/  ULOP3.LUT UR4, UR38, 0x1, URZ, 0xfc, !UPT ;  /* 0x0000000126047892 */ /* 0x000fcc000f8efc3f */
[----:B------:R-:W-:-:S05]  /*13b0*/  IMAD.U32 R0, RZ, RZ, UR4 ;  /* 0x00000004ff007e24 */ /* 0x000fca000f8e00ff */
[----:B------:R-:W-:-:S13]  /*13c0*/  ISETP.NE.AND P0, PT, R0, 0x3, PT ;  /* 0x000000030000780c */ /* 0x000fda0003f05270 */
[----:B------:R-:W-:Y:S05]  /*13d0*/  @!P0 BRA `(.L_x_15) ;  /* 0x0000000000048947 */ /* 0x000fea0003800000 */
[----:B------:R-:W-:Y:S01]  /*13e0*/  BPT.TRAP 0x1 ;  /* 0x000000040000795c */ /* 0x000fe20000300000 */
.L_x_15:
[----:B------:R-:W3:Y:S01]  /*13f0*/  S2UR UR5, SR_CgaCtaId ;  /* 0x00000000000579c3 */ /* 0x000ee20000008800 */
[----:B------:R-:W-:Y:S01]  /*1400*/  UMOV UR4, 0x400 ;  /* 0x0000040000047882 */ /* 0x000fe20000000000 */
[----:B------:R-:W-:Y:S02]  /*1410*/  IMAD.U32 R0, RZ, RZ, UR36 ;  /* 0x00000024ff007e24 */ /* 0x000fe4000f8e00ff */
[----:B0-----:R-:W-:-:S03]  /*1420*/  IMAD.U32 R4, RZ, RZ, UR37 ;  /* 0x00000025ff047e24 */ /* 0x001fc6000f8e00ff */
[----:B------:R-:W-:Y:S01]  /*1430*/  SHF.L.U32 R0, R0, 0x1f, RZ ;  /* 0x0000001f00007819 */ /* 0x000fe200000006ff */
[----:B---3--:R-:W-:-:S06]  /*1440*/  ULEA UR4, UR5, UR4, 0x18 ;  /* 0x0000000405047291 */ /* 0x008fcc000f8ec03f */
[----:B------:R-:W-:-:S04]  /*1450*/  IMAD.U32 R5, RZ, RZ, UR4 ;  /* 0x00000004ff057e24 */ /* 0x000fc8000f8e00ff */
[----:B------:R-:W-:-:S04]  /*1460*/  IMAD R3, R4, 0x8, R5 ;  /* 0x0000000804037824 */ /* 0x000fc800078e0205 */
[----:B------:R0:W3:Y:S01]  /*1470*/  SYNCS.PHASECHK.TRANS64.TRYWAIT P1, [R3+URZ], R0 ;  /* 0x00000000030075a7 */ /* 0x0000e2000802017f */
[----:B------:R-:W-:Y:S05]  /*1480*/  @!P0 BRA `(.L_x_16) ;  /* 0x0000000000048947 */ /* 0x000fea0003800000 */
[----:B------:R-:W-:Y:S01]  /*1490*/  BPT.TRAP 0x1 ;  /* 0x000000040000795c */ /* 0x000fe20000300000 */
.L_x_16:
[----:B---3--:R-:W-:Y:S05]  /*14a0*/  @P1 BRA `(.L_x_17) ;  /* 0x0000000000081947 */ /* 0x008fea0003800000 */
[----:B------:R-:W3:Y:S02]  /*14b0*/  SYNCS.PHASECHK.TRANS64.TRYWAIT P1, [R3+URZ], R0 ;  /* 0x00000000030075a7 */ /* 0x000ee4000802017f */
[----:B---3--:R-:W-:Y:S05]  /*14c0*/  @!P1 BRA `(.L_x_18) ;  /* 0x000000b000fc9947 */ /* 0x008fea0003800000 */
.L_x_17:
[----:B------:R-:W-:-:S04]  /*14d0*/  UISETP.LT.AND UP0, UPT, UR43, 0x1, UPT ;  /* 0x000000012b00788c */ /* 0x000fc8000bf01270 */
[----:B------:R-:W-:-:S06]  /*14e0*/  USEL UR4, UR43, 0x1, UP0 ;  /* 0x000000012b047887 */ /* 0x000fcc0008000000 */
[----:B0--3--:R-:W-:Y:S01]  /*14f0*/  IMAD.U32 R0, RZ, RZ, UR4 ;  /* 0x00000004ff007e24 */ /* 0x009fe2000f8e00ff */
[----:B------:R-:W-:Y:S05]  /*1500*/  WARPSYNC.ALL ;  /* 0x0000000000007948 */ /* 0x000fea0003800000 */
[----:B------:R-:W-:-:S04]  /*1510*/  IADD3 R0, -R0, UR43, RZ ;  /* 0x0000002b00007c10 */ /* 0x000fc8000fffe1ff */
[----:B------:R-:W-:Y:S02]  /*1520*/  ISETP.GE.AND P1, PT, R0, 0x1, PT ;  /* 0x000000010000780c */ /* 0x000fe40003f26270 */
[----:B------:R-:W-:Y:S01]  /*1530*/  R2UR UR4, R5 ;  /* 0x00000000050472ca */ /* 0x000fe200000e0000 */
[----:B------:R-:W-:Y:S01]  /*1540*/  ULEA UR25, UR37, UR44, 0xa ;  /* 0x0000002c25197291 */ /* 0x000fe2000f8e503f */
[----:B------:R-:W-:Y:S01]  /*1550*/  WARPGROUP.ARRIVE ;  /* 0x00000000000079c5 */ /* 0x000fe20000000000 */
[----:B------:R-:W-:Y:S01]  /*1560*/  UMOV UR5, 0x80000020 ;  /* 0x8000002000057882 */ /* 0x000fe20000000000 */
[----:B------:R-:W-:Y:S01]  /*1570*/  UMOV UR7, 0x80000020 ;  /* 0x8000002000077882 */ /* 0x000fe20000000000 */
[----:B------:R-:W-:Y:S01]  /*1580*/  UMOV UR9, UR5 ;  /* 0x0000000500097c82 */ /* 0x000fe20008000000 */
[----:B------:R-:W-:Y:S01]  /*1590*/  UMOV UR11, 0x80000020 ;  /* 0x80000020000b7882 */ /* 0x000fe20000000000 */
[----:B------:R-:W-:Y:S01]  /*15a0*/  UMOV UR13, UR5 ;  /* 0x00000005000d7c82 */ /* 0x000fe20008000000 */
[----:B------:R-:W-:Y:S01]  /*15b0*/  UMOV UR15, 0x80000020 ;  /* 0x80000020000f7882 */ /* 0x000fe20000000000 */
[----:B------:R-:W-:Y:S01]  /*15c0*/  UMOV UR17, UR5 ;  /* 0x0000000500117c82 */ /* 0x000fe20008000000 */
[----:B------:R-:W-:Y:S01]  /*15d0*/  UMOV UR19, 0x80000020 ;  /* 0x8000002000137882 */ /* 0x000fe20000000000 */
[----:B------:R-:W-:Y:S01]  /*15e0*/  UMOV UR21, UR5 ;  /* 0x0000000500157c82 */ /* 0x000fe20008000000 */
[----:B------:R-:W-:Y:S01]  /*15f0*/  UMOV UR23, 0x80000020 ;  /* 0x8000002000177882 */ /* 0x000fe20000000000 */
[----:B------:R-:W-:-:S04]  /*1600*/  UIADD3 UR4, UR4, 0x20180, URZ ;  /* 0x0002018004047890 */ /* 0x000fc8000fffe03f */
[----:B------:R-:W-:-:S04]  /*1610*/  USHF.R.U32.HI UR4, URZ, 0x4, UR4 ;  /* 0x000000043f047899 */ /* 0x000fc80008011604 */
[----:B------:R-:W-:-:S04]  /*1620*/  ULOP3.LUT UR4, UR4, 0x3fff, URZ, 0xc0, !UPT ;  /* 0x00003fff04047892 */ /* 0x000fc8000f8ec03f */
[----:B------:R-:W-:-:S03]  /*1630*/  ULOP3.LUT UR24, UR4, 0x10000, URZ, 0xfc, !UPT ;  /* 0x0001000004187892 */ /* 0x000fc6000f8efc3f */
[----:B------:R-:W-:Y:S01]  /*1640*/  UMOV UR4, UR25 ;  /* 0x0000001900047c82 */ /* 0x000fe20008000000 */
[----:B------:R-:W-:Y:S01]  /*1650*/  UIMAD UR26, UR37, 0x280, UR24 ;  /* 0x00000280251a78a4 */ /* 0x000fe2000f8e0218 */
[----:B------:R-:W-:Y:S01]  /*1660*/  UMOV UR8, UR4 ;  /* 0x0000000400087c82 */ /* 0x000fe20008000000 */
[----:B------:R-:W-:Y:S02]  /*1670*/  UMOV UR12, UR4 ;  /* 0x00000004000c7c82 */ /* 0x000fe40008000000 */
[----:B------:R-:W-:Y:S02]  /*1680*/  UIADD3 UR10, UR26, 0x80, URZ ;  /* 0x000000801a0a7890 */ /* 0x000fe4000fffe03f */
[----:B------:R-:W-:Y:S02]  /*1690*/  UIADD3 UR14, UR26, 0x100, URZ ;  /* 0x000001001a0e7890 */ /* 0x000fe4000fffe03f */
[----:B------:R-:W-:Y:S01]  /*16a0*/  UMOV UR6, UR26 ;  /* 0x0000001a00067c82 */ /* 0x000fe20008000000 */
[----:B------:R-:W-:Y:S01]  /*16b0*/  UIADD3 UR18, UR26, 0x180, URZ ;  /* 0x000001801a127890 */ /* 0x000fe2000fffe03f */
[----:B------:R-:W-:Y:S01]  /*16c0*/  IGMMA.64x32x32.S8.S8 R168, gdesc[UR4], RZ, !UPT, gsb0 ;  /* 0x0120000004a879f1 */ /* 0x000fe2000c0410ff */
[----:B------:R-:W-:Y:S01]  /*16d0*/  UMOV UR16, UR4 ;  /* 0x0000000400107c82 */ /* 0x000fe20008000000 */
[----:B------:R-:W-:Y:S01]  /*16e0*/  UIADD3 UR22, UR26, 0x200, URZ ;  /* 0x000002001a167890 */ /* 0x000fe2000fffe03f */
[----:B------:R-:W-:Y:S01]  /*16f0*/  UMOV UR20, UR4 ;  /* 0x0000000400147c82 */ /* 0x000fe20008000000 */
[----:B------:R-:W-:Y:S01]  /*1700*/  UIADD3 UR4, UR25, 0x2, URZ ;  /* 0x0000000219047890 */ /* 0x000fe2000fffe03f */
[----:B------:R-:W-:Y:S01]  /*1710*/  UMOV UR5, 0x80000020 ;  /* 0x8000002000057882 */ /* 0x000fe20000000000 */
[----:B------:R-:W-:-:S02]  /*1720*/  WARPGROUP.DEPBAR.LE gsb0, 0x0 ;  /* 0x00008000000079c5 */ /* 0x000fc40000010000 */
[----:B------:R-:W-:-:S06]  /*1730*/  WARPGROUP.ARRIVE ;  /* 0x00000000000079c5 */ /* 0x000fcc0000000000 */
[----:B------:R-:W-:Y:S01]  /*1740*/  IGMMA.64x32x32.S8.S8 R136, gdesc[UR8], RZ, !UPT, gsb0 ;  /* 0x01200000088879f1 */ /* 0x000fe2000c0410ff */
[----:B------:R-:W-:Y:S02]  /*1750*/  UIADD3 UR8, UR25, 0x200, URZ ;  /* 0x0000020019087890 */ /* 0x000fe4000fffe03f */
[----:B------:R-:W-:Y:S01]  /*1760*/  UIADD3 UR25, UR25, 0x202, URZ ;  /* 0x0000020219197890 */ /* 0x000fe2000fffe03f */
[----:B------:R-:W-:Y:S02]  /*1770*/  WARPGROUP.DEPBAR.LE gsb0, 0x0 ;  /* 0x00008000000079c5 */ /* 0x000fe40000010000 */
[----:B------:R-:W-:-:S06]  /*1780*/  WARPGROUP.ARRIVE ;  /* 0x00000000000079c5 */ /* 0x000fcc0000000000 */
[----:B------:R-:W-:Y:S03]  /*1790*/  IGMMA.64x32x32.S8.S8 R104, gdesc[UR12], RZ, !UPT, gsb0 ;  /* 0x012000000c6879f1 */ /* 0x000fe6000c0410ff */
[----:B------:R-:W-:Y:S02]  /*17a0*/  WARPGROUP.DEPBAR.LE gsb0, 0x0 ;  /* 0x00008000000079c5 */ /* 0x000fe40000010000 */
[----:B------:R-:W-:-:S06]  /*17b0*/  WARPGROUP.ARRIVE ;  /* 0x00000000000079c5 */ /* 0x000fcc0000000000 */
[----:B------:R-:W-:Y:S03]  /*17c0*/  IGMMA.64x32x32.S8.S8 R72, gdesc[UR16], RZ, !UPT, gsb0 ;  /* 0x01200000104879f1 */ /* 0x000fe6000c0410ff */
[----:B------:R-:W-:Y:S02]  /*17d0*/  WARPGROUP.DEPBAR.LE gsb0, 0x0 ;  /* 0x00008000000079c5 */ /* 0x000fe40000010000 */
[----:B------:R-:W-:-:S06]  /*17e0*/  WARPGROUP.ARRIVE ;  /* 0x00000000000079c5 */ /* 0x000fcc0000000000 */
[----:B------:R-:W-:Y:S01]  /*17f0*/  IGMMA.64x32x32.S8.S8 R40, gdesc[UR20], RZ, !UPT, gsb0 ;  /* 0x01200000142879f1 */ /* 0x000fe2000c0410ff */
[----:B------:R-:W-:Y:S01]  /*1800*/  UMOV UR20, UR8 ;  /* 0x0000000800147c82 */ /* 0x000fe20008000000 */
[----:B------:R-:W-:Y:S01]  /*1810*/  UMOV UR21, 0x80000020 ;  /* 0x8000002000157882 */ /* 0x000fe20000000000 */
[----:B------:R-:W-:Y:S01]  /*1820*/  UMOV UR16, UR20 ;  /* 0x0000001400107c82 */ /* 0x000fe20008000000 */
[----:B------:R-:W-:Y:S01]  /*1830*/  UMOV UR17, UR21 ;  /* 0x0000001500117c82 */ /* 0x000fe20008000000 */
[----:B------:R-:W-:Y:S01]  /*1840*/  UMOV UR12, UR20 ;  /* 0x00000014000c7c82 */ /* 0x000fe20008000000 */
[----:B------:R-:W-:Y:S01]  /*1850*/  UMOV UR13, UR21 ;  /* 0x00000015000d7c82 */ /* 0x000fe20008000000 */
[----:B------:R-:W-:Y:S01]  /*1860*/  UMOV UR8, UR20 ;  /* 0x0000001400087c82 */ /* 0x000fe20008000000 */
[----:B------:R-:W-:Y:S01]  /*1870*/  UMOV UR9, UR21 ;  /* 0x0000001500097c82 */ /* 0x000fe20008000000 */
[----:B------:R-:W-:Y:S02]  /*1880*/  WARPGROUP.DEPBAR.LE gsb0, 0x0 ;  /* 0x00008000000079c5 */ /* 0x000fe40000010000 */
[----:B------:R-:W-:-:S06]  /*1890*/  WARPGROUP.ARRIVE ;  /* 0x00000000000079c5 */ /* 0x000fcc0000000000 */
[----:B------:R-:W-:Y:S01]  /*18a0*/  IGMMA.64x32x32.S8.S8 R24, gdesc[UR20], RZ, !UPT, gsb0 ;  /* 0x01200000141879f1 */ /* 0x000fe2000c0410ff */
[----:B------:R-:W-:Y:S01]  /*18b0*/  UMOV UR22, UR6 ;  /* 0x0000000600167c82 */ /* 0x000fe20008000000 */
[----:B------:R-:W-:Y:S01]  /*18c0*/  UMOV UR23, UR7 ;  /* 0x0000000700177c82 */ /* 0x000fe20008000000 */
[----:B------:R-:W-:Y:S01]  /*18d0*/  UIADD3 UR6, UR26, 0x2, URZ ;  /* 0x000000021a067890 */ /* 0x000fe2000fffe03f */
[----:B------:R-:W-:Y:S01]  /*18e0*/  UMOV UR7, 0x80000020 ;  /* 0x8000002000077882 */ /* 0x000fe20000000000 */
[----:B------:R-:W-:Y:S02]  /*18f0*/  WARPGROUP.DEPBAR.LE gsb0, 0x0 ;  /* 0x00008000000079c5 */ /* 0x000fe40000010000 */
[----:B------:R-:W-:-:S06]  /*1900*/  WARPGROUP.ARRIVE ;  /* 0x00000000000079c5 */ /* 0x000fcc0000000000 */
[----:B------:R-:W-:Y:S01]  /*1910*/  IGMMA.64x32x32.S8.S8 R56, gdesc[UR16], RZ, !UPT, gsb0 ;  /* 0x01200000103879f1 */ /* 0x000fe2000c0410ff */
[----:B------:R-:W-:Y:S01]  /*1920*/  UIADD3 UR18, UR26, 0x182, URZ ;  /* 0x000001821a127890 */ /* 0x000fe2000fffe03f */
[----:B------:R-:W-:Y:S01]  /*1930*/  UMOV UR16, UR4 ;  /* 0x0000000400107c82 */ /* 0x000fe20008000000 */
[----:B------:R-:W-:Y:S01]  /*1940*/  UMOV UR17, UR5 ;  /* 0x0000000500117c82 */ /* 0x000fe20008000000 */
        /* <DEDUP_REMOVED lines=24> */
[----:B------:R-:W-:Y:S03]  /*1ad0*/  IGMMA.64x32x32.S8.S8 R168, gdesc[UR4], R168, gsb0 ;  /* 0x0120000004a879f1 */ /* 0x000fe600080410a8 */
        /* <DEDUP_REMOVED lines=11> */
[----:B------:R-:W-:Y:S01]  /*1b90*/  IGMMA.64x32x32.S8.S8 R40, gdesc[UR20], R40, gsb0 ;  /* 0x01200000142879f1 */ /* 0x000fe20008041028 */
        /* <DEDUP_REMOVED lines=8> */
[----:B------:R-:W-:Y:S01]  /*1c20*/  UMOV UR4, UR20 ;  /* 0x0000001400047c82 */ /* 0x000fe20008000000 */
[----:B------:R-:W-:Y:S01]  /*1c30*/  UMOV UR5, UR21 ;  /* 0x0000001500057c82 */ /* 0x000fe20008000000 */
[----:B------:R-:W-:-:S02]  /*1c40*/  WARPGROUP.DEPBAR.LE gsb0, 0x0 ;  /* 0x00008000000079c5 */ /* 0x000fc40000010000 */
        /* <DEDUP_REMOVED lines=15> */
[----:B------:R-:W-:Y:S05]  /*1d40*/  @!P1 BRA `(.L_x_19) ;  /* 0x0000000800a09947 */ /* 0x000fea0003800000 */
[----:B------:R-:W-:Y:S02]  /*1d50*/  UIADD3 UR26, UR37, 0x1, URZ ;  /* 0x00000001251a7890 */ /* 0x000fe4000fffe03f */
[----:B------:R-:W-:Y:S02]  /*1d60*/  UMOV UR25, UR37 ;  /* 0x0000002500197c82 */ /* 0x000fe40008000000 */
[----:B------:R-:W-:-:S04]  /*1d70*/  UISETP.NE.AND UP0, UPT, UR26, 0x8, UPT ;  /* 0x000000081a00788c */ /* 0x000fc8000bf05270 */
[----:B------:R-:W-:Y:S02]  /*1d80*/  USEL UR4, URZ, 0x1, UP0 ;  /* 0x000000013f047887 */ /* 0x000fe40008000000 */
[----:B------:R-:W-:Y:S02]  /*1d90*/  USEL UR26, UR26, URZ, UP0 ;  /* 0x0000003f1a1a7287 */ /* 0x000fe40008000000 */
[----:B------:R-:W-:-:S06]  /*1da0*/  ULOP3.LUT UR4, UR36, UR4, URZ, 0x3c, !UPT ;  /* 0x0000000424047292 */ /* 0x000fcc000f8e3c3f */
[----:B------:R-:W-:-:S07]  /*1db0*/  IMAD.U32 R6, RZ, RZ, UR4 ;  /* 0x00000004ff067e24 */ /* 0x000fce000f8e00ff */
.L_x_26:
[----:B0-----:R-:W-:Y:S05]  /*1dc0*/  @!P0 BRA `(.L_x_20) ;  /* 0x0000000000048947 */ /* 0x001fea0003800000 */
[----:B------:R-:W-:Y:S01]  /*1dd0*/  BPT.TRAP 0x1 ;  /* 0x000000040000795c */ /* 0x000fe20000300000 */
.L_x_20:
[----:B------:R-:W0:Y:S01]  /*1de0*/  S2UR UR5, SR_CgaCtaId ;  /* 0x00000000000579c3 */ /* 0x000e220000008800 */
[----:B------:R-:W-:Y:S01]  /*1df0*/  UMOV UR4, 0x400 ;  /* 0x0000040000047882 */ /* 0x000fe20000000000 */
[----:B------:R-:W-:Y:S01]  /*1e00*/  IMAD.U32 R4, RZ, RZ, UR26 ;  /* 0x0000001aff047e24 */ /* 0x000fe2000f8e00ff */
[----:B------:R-:W-:Y:S01]  /*1e10*/  SHF.L.U32 R3, R6, 0x1f, RZ ;  /* 0x0000001f06037819 */ /* 0x000fe200000006ff */
[----:B0-----:R-:W-:-:S06]  /*1e20*/  ULEA UR4, UR5, UR4, 0x18 ;  /* 0x0000000405047291 */ /* 0x001fcc000f8ec03f */
[----:B------:R-:W-:-:S04]  /*1e30*/  IMAD.U32 R5, RZ, RZ, UR4 ;  /* 0x00000004ff057e24 */ /* 0x000fc8000f8e00ff */
[----:B------:R-:W-:-:S04]  /*1e40*/  IMAD R4, R4, 0x8, R5 ;  /* 0x0000000804047824 */ /* 0x000fc800078e0205 */
[----:B------:R0:W3:Y:S01]  /*1e50*/  SYNCS.PHASECHK.TRANS64.TRYWAIT P1, [R4+URZ], R3 ;  /* 0x00000003040075a7 */ /* 0x0000e2000802017f */
[----:B------:R-:W-:Y:S05]  /*1e60*/  @!P0 BRA `(.L_x_21) ;  /* 0x0000000000048947 */ /* 0x000fea0003800000 */
[----:B------:R-:W-:Y:S01]  /*1e70*/  BPT.TRAP 0x1 ;  /* 0x000000040000795c */ /* 0x000fe20000300000 */
.L_x_21:
[----:B---3--:R-:W-:Y:S05]  /*1e80*/  @P1 BRA `(.L_x_22) ;  /* 0x0000000000081947 */ /* 0x008fea0003800000 */
[----:B------:R-:W3:Y:S02]  /*1e90*/  SYNCS.PHASECHK.TRANS64.TRYWAIT P1, [R4+URZ], R3 ;  /* 0x00000003040075a7 */ /* 0x000ee4000802017f */
[----:B---3--:R-:W-:Y:S05]  /*1ea0*/  @!P1 BRA `(.L_x_23) ;  /* 0x000000a800989947 */ /* 0x008fea0003800000 */
.L_x_22:
[----:B------:R-:W-:Y:S01]  /*1eb0*/  ULEA UR27, UR26, UR44, 0xa ;  /* 0x0000002c1a1b7291 */ /* 0x000fe2000f8e503f */
[----:B------:R-:W-:Y:S01]  /*1ec0*/  WARPGROUP.ARRIVE ;  /* 0x00000000000079c5 */ /* 0x000fe20000000000 */
[----:B------:R-:W-:Y:S01]  /*1ed0*/  UIMAD UR28, UR26, 0x280, UR24 ;  /* 0x000002801a1c78a4 */ /* 0x000fe2000f8e0218 */
[----:B------:R-:W-:Y:S01]  /*1ee0*/  UMOV UR5, 0x80000020 ;  /* 0x8000002000057882 */ /* 0x000fe20000000000 */
[----:B------:R-:W-:Y:S02]  /*1ef0*/  UMOV UR7, 0x80000020 ;  /* 0x8000002000077882 */ /* 0x000fe40000000000 */
[----:B------:R-:W-:Y:S01]  /*1f00*/  UIADD3 UR10, UR28, 0x80, URZ ;  /* 0x000000801c0a7890 */ /* 0x000fe2000fffe03f */
[----:B------:R-:W-:Y:S02]  /*1f10*/  UMOV UR4, UR27 ;  /* 0x0000001b00047c82 */ /* 0x000fe40008000000 */
[----:B------:R-:W-:Y:S01]  /*1f20*/  UMOV UR6, UR28 ;  /* 0x0000001c00067c82 */ /* 0x000fe20008000000 */
[----:B------:R-:W-:Y:S01]  /*1f30*/  UMOV UR8, UR4 ;  /* 0x0000000400087c82 */ /* 0x000fe20008000000 */
[----:B------:R-:W-:Y:S01]  /*1f40*/  IGMMA.64x32x32.S8.S8 R168, gdesc[UR4], R168, gsb0 ;  /* 0x0120000004a879f1 */ /* 0x000fe200080410a8 */
[----:B------:R-:W-:Y:S01]  /*1f50*/  UMOV UR9, UR5 ;  /* 0x0000000500097c82 */ /* 0x000fe20008000000 */
[----:B------:R-:W-:Y:S01]  /*1f60*/  UMOV UR11, 0x80000020 ;  /* 0x80000020000b7882 */ /* 0x000fe20000000000 */
[----:B------:R-:W-:Y:S01]  /*1f70*/  UIADD3 UR14, UR28, 0x100, URZ ;  /* 0x000001001c0e7890 */ /* 0x000fe2000fffe03f */
[----:B------:R-:W-:Y:S01]  /*1f80*/  UMOV UR12, UR4 ;  /* 0x00000004000c7c82 */ /* 0x000fe20008000000 */
        /* <DEDUP_REMOVED lines=11> */
[----:B------:R-:W-:Y:S01]  /*2040*/  UMOV UR5, 0x80000020 ;  /* 0x8000002000057882 */ /* 0x000fe20000000000 */
[----:B------:R-:W-:-:S02]  /*2050*/  WARPGROUP.DEPBAR.LE gsb0, 0x0 ;  /* 0x00008000000079c5 */ /* 0x000fc40000010000 */
[----:B------:R-:W-:-:S06]  /*2060*/  WARPGROUP.ARRIVE ;  /* 0x00000000000079c5 */ /* 0x000fcc0000000000 */
[----:B------:R-:W-:Y:S01]  /*2070*/  IGMMA.64x32x32.S8.S8 R136, gdesc[UR8], R136, gsb0 ;  /* 0x01200000088879f1 */ /* 0x000fe20008041088 */
[----:B------:R-:W-:Y:S02]  /*2080*/  UIADD3 UR8, UR27, 0x200, URZ ;  /* 0x000002001b087890 */ /* 0x000fe4000fffe03f */
[----:B------:R-:W-:Y:S01]  /*2090*/  UIADD3 UR27, UR27, 0x202, URZ ;  /* 0x000002021b1b7890 */ /* 0x000fe2000fffe03f */
        /* <DEDUP_REMOVED lines=19> */
[----:B------:R-:W-:Y:S01]  /*21d0*/  IGMMA.64x32x32.S8.S8 R24, gdesc[UR20], R24, gsb0 ;  /* 0x01200000141879f1 */ /* 0x000fe20008041018 */
[----:B------:R-:W-:Y:S01]  /*21e0*/  UMOV UR22, UR6 ;  /* 0x0000000600167c82 */ /* 0x000fe20008000000 */
[----:B------:R-:W-:Y:S01]  /*21f0*/  UMOV UR23, UR7 ;  /* 0x0000000700177c82 */ /* 0x000fe20008000000 */
[----:B------:R-:W-:Y:S01]  /*2200*/  UIADD3 UR6, UR28, 0x2, URZ ;  /* 0x000000021c067890 */ /* 0x000fe2000fffe03f */
[----:B------:R-:W-:Y:S01]  /*2210*/  UMOV UR7, 0x80000020 ;  /* 0x8000002000077882 */ /* 0x000fe20000000000 */
[----:B------:R-:W-:Y:S02]  /*2220*/  WARPGROUP.DEPBAR.LE gsb0, 0x0 ;  /* 0x00008000000079c5 */ /* 0x000fe40000010000 */
[----:B------:R-:W-:-:S06]  /*2230*/  WARPGROUP.ARRIVE ;  /* 0x00000000000079c5 */ /* 0x000fcc0000000000 */
[----:B------:R-:W-:Y:S01]  /*2240*/  IGMMA.64x32x32.S8.S8 R56, gdesc[UR16], R56, gsb0 ;  /* 0x01200000103879f1 */ /* 0x000fe20008041038 */
[----:B------:R-:W-:Y:S01]  /*2250*/  UIADD3 UR18, UR28, 0x182, URZ ;  /* 0x000001821c127890 */ /* 0x000fe2000fffe03f */
[----:B------:R-:W-:Y:S01]  /*2260*/  UMOV UR16, UR4 ;  /* 0x0000000400107c82 */ /* 0x000fe20008000000 */
[----:B------:R-:W-:Y:S01]  /*2270*/  UMOV UR17, UR5 ;  /* 0x0000000500117c82 */ /* 0x000fe20008000000 */
        /* <DEDUP_REMOVED lines=64> */
[----:B------:R-:W-:Y:S01]  /*2680*/  BPT.TRAP 0x1 ;  /* 0x000000040000795c */ /* 0x000fe20000300000 */
.L_x_24:
[----:B------:R-:W-:Y:S01]  /*2690*/  UISETP.GT.U32.AND UP0, UPT, UR38, 0x1, UPT ;  /* 0x000000012600788c */ /* 0x000fe2000bf04070 */
[----:B0--3--:R-:W-:-:S04]  /*26a0*/  IMAD.U32 R4, RZ, RZ, UR25 ;  /* 0x00000019ff047e24 */ /* 0x009fc8000f8e00ff */
[----:B------:R-:W-:Y:S01]  /*26b0*/  IMAD R3, R4, 0x8, R5 ;  /* 0x0000000804037824 */ /* 0x000fe200078e0205 */
[----:B------:R-:W-:-:S03]  /*26c0*/  PLOP3.LUT P1, PT, PT, PT, UP0, 0x80, 0x0 ;  /* 0x000000000000781c */ /* 0x000fc60003f2f008 */
[----:B------:R-:W-:-:S05]  /*26d0*/  VIADD R3, R3, 0x40 ;  /* 0x0000004003037836 */ /* 0x000fca0000000000 */
[----:B------:R-:W-:-:S04]  /*26e0*/  PRMT R3, RZ, 0x654, R3 ;  /* 0x00000654ff037816 */ /* 0x000fc80000000003 */
[----:B------:R0:W-:Y:S01]  /*26f0*/  SYNCS.ARRIVE.TRANS64.RED.A1T0 RZ, [R3+URZ], RZ ;  /* 0x000000ff03ff79a7 */ /* 0x0001e2000810043f */
[----:B------:R-:W-:Y:S05]  /*2700*/  @P1 BRA `(.L_x_25) ;  /* 0x0000000000041947 */ /* 0x000fea0003800000 */
[----:B------:R-:W-:Y:S01]  /*2710*/  BPT.TRAP 0x1 ;  /* 0x000000040000795c */ /* 0x000fe20000300000 */
.L_x_25:
[----:B------:R-:W-:Y:S01]  /*2720*/  UIADD3 UR26, UR26, 0x1, URZ ;  /* 0x000000011a1a7890 */ /* 0x000fe2000fffe03f */
[C---:B------:R-:W-:Y:S01]  /*2730*/  ISETP.GT.AND P1, PT, R0.reuse, 0x1, PT ;  /* 0x000000010000780c */ /* 0x040fe20003f24270 */
[----:B------:R-:W-:Y:S01]  /*2740*/  UIADD3 UR25, UR25, 0x1, URZ ;  /* 0x0000000119197890 */ /* 0x000fe2000fffe03f */
[----:B------:R-:W-:Y:S01]  /*2750*/  VIADD R0, R0, 0xffffffff ;  /* 0xffffffff00007836 */ /* 0x000fe20000000000 */
[----:B------:R-:W-:Y:S02]  /*2760*/  UISETP.NE.AND UP0, UPT, UR26, 0x8, UPT ;  /* 0x000000081a00788c */ /* 0x000fe4000bf05270 */
[----:B------:R-:W-:Y:S02]  /*2770*/  UISETP.NE.AND UP1, UPT, UR25, 0x8, UPT ;  /* 0x000000081900788c */ /* 0x000fe4000bf25270 */
[----:B------:R-:W-:Y:S02]  /*2780*/  USEL UR4, URZ, 0x1, UP0 ;  /* 0x000000013f047887 */ /* 0x000fe40008000000 */
[----:B------:R-:W-:-:S02]  /*2790*/  USEL UR26, UR26, URZ, UP0 ;  /* 0x0000003f1a1a7287 */ /* 0x000fc40008000000 */
[----:B------:R-:W-:Y:S02]  /*27a0*/  USEL UR25, UR25, URZ, UP1 ;  /* 0x0000003f19197287 */ /* 0x000fe40008800000 */
[----:B------:R-:W-:Y:S01]  /*27b0*/  LOP3.LUT R6, R6, UR4, RZ, 0x3c, !PT ;  /* 0x0000000406067c12 */ /* 0x000fe2000f8e3cff */
[----:B------:R-:W-:Y:S09]  /*27c0*/  @P1 BRA `(.L_x_26) ;  /* 0xfffffff4007c1947 */ /* 0x000ff2000383ffff */
.L_x_19:
[----:B------:R-:W3:Y:S02]  /*27d0*/  LDC R0, c[0x0][0x28c] ;  /* 0x0000a300ff007b82 */ /* 0x000ee40000000800 */
[----:B---3--:R-:W-:-:S13]  /*27e0*/  ISETP.GE.AND P1, PT, R0, 0x1, PT ;  /* 0x000000010000780c */ /* 0x008fda0003f26270 */
[----:B------:R-:W-:Y:S05]  /*27f0*/  @!P1 BRA `(.L_x_27) ;  /* 0x00000000003c9947 */ /* 0x000fea0003800000 */
[----:B------:R-:W-:Y:S05]  /*2800*/  @!P0 BRA `(.L_x_28) ;  /* 0x0000000000048947 */ /* 0x000fea0003800000 */
[----:B------:R-:W-:Y:S01]  /*2810*/  BPT.TRAP 0x1 ;  /* 0x000000040000795c */ /* 0x000fe20000300000 */
.L_x_28:
[----:B------:R-:W-:-:S04]  /*2820*/  UISETP.LT.AND UP0, UPT, UR43, 0x1, UPT ;  /* 0x000000012b00788c */ /* 0x000fc8000bf01270 */
[----:B------:R-:W-:Y:S02]  /*2830*/  USEL UR4, UR43, 0x1, UP0 ;  /* 0x000000012b047887 */ /* 0x000fe40008000000 */
[----:B------:R-:W-:Y:S02]  /*2840*/  UISETP.GT.U32.AND UP0, UPT, UR38, 0x1, UPT ;  /* 0x000000012600788c */ /* 0x000fe4000bf04070 */
[----:B------:R-:W-:-:S04]  /*2850*/  UIADD3 UR4, UR37, UR43, -UR4 ;  /* 0x0000002b25047290 */ /* 0x000fc8000fffe804 */
[----:B------:R-:W-:Y:S01]  /*2860*/  USHF.L.U32 UR4, UR4, 0x3, URZ ;  /* 0x0000000304047899 */ /* 0x000fe2000800063f */
[----:B------:R-:W-:-:S03]  /*2870*/  PLOP3.LUT P0, PT, PT, PT, UP0, 0x80, 0x0 ;  /* 0x000000000000781c */ /* 0x000fc60003f0f008 */
[----:B------:R-:W-:-:S06]  /*2880*/  ULOP3.LUT UR4, UR4, 0x38, URZ, 0xc0, !UPT ;  /* 0x0000003804047892 */ /* 0x000fcc000f8ec03f */
[----:B------:R-:W-:-:S05]  /*2890*/  IMAD.U32 R0, RZ, RZ, UR4 ;  /* 0x00000004ff007e24 */ /* 0x000fca000f8e00ff */
[----:B------:R-:W-:-:S04]  /*28a0*/  IADD3 R0, R5, 0x40, R0 ;  /* 0x0000004005007810 */ /* 0x000fc80007ffe000 */
[----:B------:R-:W-:-:S04]  /*28b0*/  PRMT R0, RZ, 0x654, R0 ;  /* 0x00000654ff007816 */ /* 0x000fc80000000000 */
[----:B------:R3:W-:Y:S01]  /*28c0*/  SYNCS.ARRIVE.TRANS64.RED.A1T0 RZ, [R0+URZ], RZ ;  /* 0x000000ff00ff79a7 */ /* 0x0007e2000810043f */
[----:B------:R-:W-:Y:S05]  /*28d0*/  @P0 BRA `(.L_x_27) ;  /* 0x0000000000040947 */ /* 0x000fea0003800000 */
[----:B------:R-:W-:Y:S01]  /*28e0*/  BPT.TRAP 0x1 ;  /* 0x000000040000795c */ /* 0x000fe20000300000 */
.L_x_27:
[C---:B---3--:R-:W-:Y:S01]  /*28f0*/  LOP3.LUT R0, R2.reuse, 0x3, RZ, 0xc0, !PT ;  /* 0x0000000302007812 */ /* 0x048fe200078ec0ff */
[----:B------:R-:W-:Y:S01]  /*2900*/  IMAD.MOV.U32 R7, RZ, RZ, -0x2 ;  /* 0xfffffffeff077424 */ /* 0x000fe200078e00ff */
[----:B------:R-:W-:Y:S01]  /*2910*/  ULDC UR9, c[0x0][0x288] ;  /* 0x0000a20000097ab9 */ /* 0x000fe20000000800 */
[----:B------:R-:W-:Y:S01]  /*2920*/  UIMAD UR41, UR41, 0xa0, URZ ;  /* 0x000000a0292978a4 */ /* 0x000fe2000f8e023f */
[----:B------:R-:W-:Y:S01]  /*2930*/  LOP3.LUT R4, R2, 0x60, RZ, 0xc0, !PT ;  /* 0x0000006002047812 */ /* 0x000fe200078ec0ff */
[----:B------:R-:W-:Y:S01]  /*2940*/  IMAD R7, R0, R7, UR9 ;  /* 0x0000000900077e24 */ /* 0x000fe2000f8e0207 */
[--C-:B------:R-:W-:Y:S01]  /*2950*/  SHF.R.U32.HI R0, RZ, 0x7, R2.reuse ;  /* 0x00000007ff007819 */ /* 0x100fe20000011602 */
[----:B------:R-:W-:Y:S01]  /*2960*/  UIADD3 UR37, UR43, UR37, URZ ;  /* 0x000000252b257290 */ /* 0x000fe2000fffe03f */
[----:B0-----:R-:W-:Y:S01]  /*2970*/  SHF.R.U32.HI R3, RZ, 0x2, R2 ;  /* 0x00000002ff037819 */ /* 0x001fe20000011602 */
[----:B------:R-:W-:Y:S01]  /*2980*/  UIMAD.WIDE UR10, UR40, 0x100, URZ ;  /* 0x00000100280a78a5 */ /* 0x000fe2000f8e023f */
[----:B------:R-:W-:Y:S01]  /*2990*/  LOP3.LUT R0, R0, 0x1, RZ, 0xc0, !PT ;  /* 0x0000000100007812 */ /* 0x000fe200078ec0ff */
[----:B------:R-:W-:Y:S01]  /*29a0*/  USHF.L.U32 UR40, UR40, 0x8, URZ ;  /* 0x0000000828287899 */ /* 0x000fe2000800063f */
[----:B------:R-:W-:Y:S01]  /*29b0*/  SHF.R.U32.HI R6, RZ, 0x1, R4 ;  /* 0x00000001ff067819 */ /* 0x000fe20000011604 */
[----:B------:R-:W-:Y:S01]  /*29c0*/  UISETP.GE.AND UP2, UPT, UR41, UR9, UPT ;  /* 0x000000092900728c */ /* 0x000fe2000bf46270 */
[----:B------:R-:W-:Y:S01]  /*29d0*/  IMAD.SHL.U32 R186, R2, 0x2, RZ ;  /* 0x0000000202ba7824 */ /* 0x000fe200078e00ff */
[----:B------:R-:W-:Y:S01]  /*29e0*/  ULDC UR8, c[0x0][0x284] ;  /* 0x0000a10000087ab9 */ /* 0x000fe20000000800 */
[----:B------:R-:W-:Y:S01]  /*29f0*/  USHF.R.U32.HI UR4, URZ, 0x3, UR37 ;  /* 0x000000033f047899 */ /* 0x000fe20008011625 */
[----:B------:R-:W-:Y:S01]  /*2a00*/  IMAD.U32 R187, RZ, RZ, UR41 ;  /* 0x00000029ffbb7e24 */ /* 0x000fe2000f8e00ff */
[----:B------:R-:W-:Y:S01]  /*2a10*/  UISETP.GE.OR UP2, UPT, UR40, UR8, UP2 ;  /* 0x000000082800728c */ /* 0x000fe20009746670 */
[----:B------:R-:W-:Y:S01]  /*2a20*/  IMAD.SHL.U32 R4, R0, 0x40, RZ ;  /* 0x0000004000047824 */ /* 0x000fe200078e00ff */
[----:B------:R-:W-:Y:S01]  /*2a30*/  LOP3.LUT R3, R3, 0x7, RZ, 0xc0, !PT ;  /* 0x0000000703037812 */ /* 0x000fe200078ec0ff */
[----:B------:R-:W-:Y:S01]  /*2a40*/  ULOP3.LUT UR4, UR4, 0x1, URZ, 0xc0, !UPT ;  /* 0x0000000104047892 */ /* 0x000fe2000f8ec03f */
[----:B------:R-:W-:Y:S01]  /*2a50*/  LOP3.LUT R186, R187, 0x6, R186, 0xf8, !PT ;  /* 0x00000006bbba7812 */ /* 0x000fe200078ef8ba */
[----:B------:R-:W-:Y:S01]  /*2a60*/  USHF.R.S32.HI UR12, URZ, 0x1f, UR42 ;  /* 0x0000001f3f0c7899 */ /* 0x000fe2000801142a */
[--C-:B------:R-:W-:Y:S01]  /*2a70*/  LOP3.LUT R191, R4, 0x40, R3.reuse, 0xe2, !PT ;  /* 0x0000004004bf7812 */ /* 0x100fe200078ee203 */
[----:B------:R-:W-:Y:S01]  /*2a80*/  ULDC.64 UR6, c[0x0][0x5d0] ;  /* 0x0001740000067ab9 */ /* 0x000fe20000000a00 */
[----:B------:R-:W-:Y:S01]  /*2a90*/  UISETP.GT.U32.AND UP0, UPT, UR37, 0x7, UPT ;  /* 0x000000072500788c */ /* 0x000fe2000bf04070 */
[----:B------:R-:W-:Y:S01]  /*2aa0*/  IADD3 R3, RZ, -R6, -R3 ;  /* 0x80000006ff037210 */ /* 0x000fe20007ffe803 */
[----:B------:R-:W-:Y:S01]  /*2ab0*/  UISETP.NE.U32.AND UP1, UPT, UR4, 0x1, UPT ;  /* 0x000000010400788c */ /* 0x000fe2000bf25070 */
[----:B------:R-:W-:Y:S01]  /*2ac0*/  PLOP3.LUT P0, PT, PT, PT, UP2, 0x80, 0x0 ;  /* 0x000000000000781c */ /* 0x000fe20003f0f028 */
[----:B------:R-:W-:Y:S01]  /*2ad0*/  UIMAD UR5, UR12, UR6, URZ ;  /* 0x000000060c0572a4 */ /* 0x000fe2000f8e023f */
[--C-:B------:R-:W-:Y:S01]  /*2ae0*/  SHF.R.S32.HI R187, RZ, 0x1f, R186.reuse ;  /* 0x0000001fffbb7819 */ /* 0x100fe200000114ba */
[----:B------:R-:W-:Y:S01]  /*2af0*/  UISETP.LT.U32.AND UP0, UPT, UR43, 0x8, UP0 ;  /* 0x000000082b00788c */ /* 0x000fe20008701070 */
[----:B------:R-:W-:Y:S01]  /*2b00*/  IMAD.U32 R5, RZ, RZ, UR6 ;  /* 0x00000006ff057e24 */ /* 0x000fe2000f8e00ff */
[----:B------:R-:W-:Y:S01]  /*2b10*/  UISETP.GT.U32.AND UP1, UPT, UR43, 0x7, !UP1 ;  /* 0x000000072b00788c */ /* 0x000fe2000cf24070 */
[----:B------:R-:W-:Y:S01]  /*2b20*/  IMAD R0, R0, -0x40, R3 ;  /* 0xffffffc000007824 */ /* 0x000fe200078e0203 */
[----:B------:R-:W-:Y:S01]  /*2b30*/  UIMAD UR5, UR42, UR7, UR5 ;  /* 0x000000072a0572a4 */ /* 0x000fe2000f8e0205 */
[----:B------:R-:W-:Y:S01]  /*2b40*/  IMAD.U32 R3, RZ, RZ, UR8 ;  /* 0x00000008ff037e24 */ /* 0x000fe2000f8e00ff */
[----:B------:R-:W-:Y:S01]  /*2b50*/  USEL UR6, URZ, 0x1, !UP0 ;  /* 0x000000013f067887 */ /* 0x000fe2000c000000 */
[----:B------:R-:W-:Y:S01]  /*2b60*/  IMAD.WIDE.U32 R4, R5, UR42, R186 ;  /* 0x0000002a05047c25 */ /* 0x000fe2000f8e00ba */
[----:B------:R-:W-:Y:S01]  /*2b70*/  USEL UR4, URZ, 0x1, !UP1 ;  /* 0x000000013f047887 */ /* 0x000fe2000c800000 */
[----:B------:R-:W-:Y:S01]  /*2b80*/  LOP3.LUT R191, R191, UR10, R6, 0xfe, !PT ;  /* 0x0000000abfbf7c12 */ /* 0x000fe2000f8efe06 */
[----:B------:R-:W-:Y:S01]  /*2b90*/  ULOP3.LUT UR37, UR37, 0x7, URZ, 0xc0, !UPT ;  /* 0x0000000725257892 */ /* 0x000fe2000f8ec03f */
[----:B------:R-:W-:Y:S01]  /*2ba0*/  IADD3 R0, R3, -UR40, R0 ;  /* 0x8000002803007c10 */ /* 0x000fe2000fffe000 */
[----:B------:R-:W-:Y:S01]  /*2bb0*/  ULOP3.LUT UR36, UR4, UR36, UR6, 0x96, !UPT ;  /* 0x0000002404247292 */ /* 0x000fe2000f8e9606 */
[----:B------:R-:W-:Y:S01]  /*2bc0*/  VIADD R5, R5, UR5 ;  /* 0x0000000505057c36 */ /* 0x000fe20008000000 */
[----:B------:R-:W-:Y:S01]  /*2bd0*/  UMOV UR40, 0xffffffff ;  /* 0xffffffff00287882 */ /* 0x000fe20000000000 */
[----:B------:R-:W-:Y:S01]  /*2be0*/  VIADD R3, R7, -UR41 ;  /* 0x8000002907037c36 */ /* 0x000fe20008000000 */
[----:B------:R-:W-:Y:S08]  /*2bf0*/  @P0 BRA `(.L_x_29) ;  /* 0x0000007800f80947 */ /* 0x000ff00003800000 */
[----:B------:R-:W0:Y:S01]  /*2c00*/  LDC.64 R14, c[0x0][0x5c8] ;  /* 0x00017200ff0e7b82 */ /* 0x000e220000000a00 */
[----:B------:R-:W-:Y:S01]  /*2c10*/  ULDC.64 UR4, c[0x0][0x5c0] ;  /* 0x0001700000047ab9 */ /* 0x000fe20000000a00 */
[----:B------:R-:W-:Y:S01]  /*2c20*/  BSSY B0, `(.L_x_29) ;  /* 0x00007bb000007945 */ /* 0x000fe20003800000 */
[C---:B0-----:R-:W-:Y:S01]  /*2c30*/  IMAD R6, R14.reuse, UR11, RZ ;  /* 0x0000000b0e067c24 */ /* 0x041fe2000f8e02ff */
[----:B------:R-:W-:Y:S01]  /*2c40*/  SHF.L.U64.HI R13, R14, 0x3, R15 ;  /* 0x000000030e0d7819 */ /* 0x000fe2000001020f */
[----:B------:R-:W-:-:S04]  /*2c50*/  IMAD.WIDE.U32 R4, R191, R14, R4 ;  /* 0x0000000ebf047225 */ /* 0x000fc800078e0004 */
[----:B------:R-:W-:Y:S01]  /*2c60*/  IMAD R7, R191, R15, R6 ;  /* 0x0000000fbf077224 */ /* 0x000fe200078e0206 */
[----:B------:R-:W-:Y:S01]  /*2c70*/  IADD3 R4, P0, R4, UR4, RZ ;  /* 0x0000000404047c10 */ /* 0x000fe2000ff1e0ff */
[C---:B------:R-:W-:Y:S02]  /*2c80*/  IMAD.SHL.U32 R11, R14.reuse, 0x8, RZ ;  /* 0x000000080e0b7824 */ /* 0x040fe400078e00ff */
[----:B------:R-:W-:Y:S01]  /*2c90*/  IMAD.IADD R7, R5, 0x1, R7 ;  /* 0x0000000105077824 */ /* 0x000fe200078e0207 */
[-C--:B------:R-:W-:Y:S02]  /*2ca0*/  LEA R6, P2, R14, R4.reuse, 0x7 ;  /* 0x000000040e067211 */ /* 0x080fe400078438ff */
[----:B------:R-:W-:Y:S02]  /*2cb0*/  IADD3 R8, P1, R11, R4, RZ ;  /* 0x000000040b087210 */ /* 0x000fe40007f3e0ff */
[----:B------:R-:W-:Y:S02]  /*2cc0*/  IADD3.X R5, R7, UR5, RZ, P0, !PT ;  /* 0x0000000507057c10 */ /* 0x000fe400087fe4ff */
[----:B-----5:R-:W-:-:S02]  /*2cd0*/  ISETP.NE.AND P0, PT, R22, RZ, PT ;  /* 0x000000ff1600720c */ /* 0x020fc40003f05270 */
[----:B------:R-:W-:Y:S01]  /*2ce0*/  LEA.HI.X R7, R14, R5, R15, 0x7, P2 ;  /* 0x000000050e077211 */ /* 0x000fe200010f3c0f */
[----:B------:R-:W-:Y:S01]  /*2cf0*/  IMAD.X R9, R13, 0x1, R5, P1 ;  /* 0x000000010d097824 */ /* 0x000fe200008e0605 */
[----:B------:R-:W-:-:S05]  /*2d00*/  IADD3 R10, P2, R11, R6, RZ ;  /* 0x000000060b0a7210 */ /* 0x000fca0007f5e0ff */
[----:B------:R-:W-:-:S04]  /*2d10*/  IMAD.X R11, R13, 0x1, R7, P2 ;  /* 0x000000010d0b7824 */ /* 0x000fc800010e0607 */
[----:B------:R-:W-:Y:S05]  /*2d20*/  @!P0 BRA `(.L_x_30) ;  /* 0x0000005c00188947 */ /* 0x000fea0003800000 */
[----:B------:R-:W0:Y:S01]  /*2d30*/  LDC.64 R14, c[0x0][0x5b0] ;  /* 0x00016c00ff0e7b82 */ /* 0x000e220000000a00 */
[----:B------:R-:W-:Y:S01]  /*2d40*/  ULDC.64 UR6, c[0x0][0x5b8] ;  /* 0x00016e0000067ab9 */ /* 0x000fe20000000a00 */
[----:B------:R-:W-:Y:S01]  /*2d50*/  ISETP.GE.AND P3, PT, R0, 0x1, PT ;  /* 0x000000010000780c */ /* 0x000fe20003f66270 */
[----:B------:R-:W-:Y:S02]  /*2d60*/  UIMAD UR4, UR12, UR6, URZ ;  /* 0x000000060c0472a4 */ /* 0x000fe4000f8e023f */
[----:B------:R-:W-:Y:S01]  /*2d70*/  IMAD.U32 R21, RZ, RZ, UR6 ;  /* 0x00000006ff157e24 */ /* 0x000fe2000f8e00ff */
[----:B------:R-:W-:Y:S01]  /*2d80*/  BSSY B1, `(.L_x_31) ;  /* 0x000000e000017945 */ /* 0x000fe20003800000 */
[----:B------:R-:W-:Y:S01]  /*2d90*/  ISETP.LT.OR P1, PT, R3, 0x1, !P3 ;  /* 0x000000010300780c */ /* 0x000fe20005f21670 */
[----:B------:R-:W-:Y:S01]  /*2da0*/  UIMAD UR4, UR42, UR7, UR4 ;  /* 0x000000072a0472a4 */ /* 0x000fe2000f8e0204 */
[----:B------:R-:W3:Y:S01]  /*2db0*/  LDC.64 R12, c[0x0][0x5a8] ;  /* 0x00016a00ff0c7b82 */ /* 0x000ee20000000a00 */
[----:B------:R-:W-:-:S04]  /*2dc0*/  IMAD.WIDE.U32 R186, R21, UR42, R186 ;  /* 0x0000002a15ba7c25 */ /* 0x000fc8000f8e00ba */
[----:B------:R-:W-:Y:S02]  /*2dd0*/  VIADD R21, R187, UR4 ;  /* 0x00000004bb157c36 */ /* 0x000fe40008000000 */
[----:B------:R-:W-:Y:S02]  /*2de0*/  IMAD.MOV.U32 R20, RZ, RZ, R186 ;  /* 0x000000ffff147224 */ /* 0x000fe400078e00ba */
[----:B0-----:R-:W-:Y:S02]  /*2df0*/  IMAD R188, R14, UR11, RZ ;  /* 0x0000000b0ebc7c24 */ /* 0x001fe4000f8e02ff */
[----:B------:R-:W-:-:S04]  /*2e00*/  IMAD.WIDE.U32 R184, R191, R14, R20 ;  /* 0x0000000ebfb87225 */ /* 0x000fc800078e0014 */
[----:B------:R-:W-:Y:S01]  /*2e10*/  IMAD R197, R191, R15, R188 ;  /* 0x0000000fbfc57224 */ /* 0x000fe200078e02bc */
[----:B---3--:R-:W-:-:S04]  /*2e20*/  IADD3 R184, P0, R184, R12, RZ ;  /* 0x0000000cb8b87210 */ /* 0x008fc80007f1e0ff */
[----:B------:R-:W-:Y:S01]  /*2e30*/  IADD3.X R185, R13, R185, R197, P0, !PT ;  /* 0x000000b90db97210 */ /* 0x000fe200007fe4c5 */
[----:B------:R-:W-:Y:S08]  /*2e40*/  @P1 BRA `(.L_x_32) ;  /* 0x0000000000041947 */ /* 0x000ff00003800000 */
[----:B-1----:R0:W5:Y:S02]  /*2e50*/  LDG.E.U8 R19, desc[UR46][R184.64] ;  /* 0x0000002eb8137981 */ /* 0x002164000c1e1100 */
.L_x_32:
[----:B------:R-:W-:Y:S05]  /*2e60*/  BSYNC B1 ;  /* 0x0000000000017941 */ /* 0x000fea0003800000 */
.L_x_31:
[----:B--2--5:R-:W-:Y:S01]  /*2e70*/  LOP3.LUT R23, R19, 0xffff, RZ, 0xc0, !PT ;  /* 0x0000ffff13177812 */ /* 0x024fe200078ec0ff */
[C---:B------:R-:W-:Y:S01]  /*2e80*/  IMAD.SHL.U32 R188, R14.reuse, 0x8, RZ ;  /* 0x000000080ebc7824 */ /* 0x040fe200078e00ff */
[----:B------:R-:W-:Y:S01]  /*2e90*/  ISETP.LT.OR P5, PT, R3, 0x2, !P3 ;  /* 0x000000020300780c */ /* 0x000fe20005fa1670 */
[----:B------:R-:W-:Y:S01]  /*2ea0*/  BSSY B1, `(.L_x_33) ;  /* 0x0000010000017945 */ /* 0x000fe20003800000 */
[----:B------:R-:W-:Y:S02]  /*2eb0*/  PRMT R23, R23, 0x8880, RZ ;  /* 0x0000888017177816 */ /* 0x000fe400000000ff */
[----:B------:R-:W-:Y:S02]  /*2ec0*/  SHF.L.U64.HI R189, R14, 0x3, R15 ;  /* 0x000000030ebd7819 */ /* 0x000fe4000001020f */
[----:B------:R-:W-:Y:S01]  /*2ed0*/  ISETP.GE.AND P2, PT, R0, 0x9, PT ;  /* 0x000000090000780c */ /* 0x000fe20003f46270 */
[----:B------:R-:W-:Y:S02]  /*2ee0*/  IMAD R23, R23, R22, RZ ;  /* 0x0000001617177224 */ /* 0x000fe400078e02ff */
[----:B------:R-:W-:Y:S01]  /*2ef0*/  IMAD.WIDE.U32 R192, R191, R14, R188 ;  /* 0x0000000ebfc07225 */ /* 0x000fe200078e00bc */
[----:B------:R-:W-:-:S02]  /*2f00*/  ISETP.LT.OR P6, PT, R3, 0x1, !P2 ;  /* 0x000000010300780c */ /* 0x000fc400057c1670 */
[----:B------:R-:W-:Y:S01]  /*2f10*/  ISETP.LT.OR P0, PT, R3, 0x2, !P2 ;  /* 0x000000020300780c */ /* 0x000fe20005701670 */
[----:B------:R-:W-:-:S05]  /*2f20*/  @!P1 IMAD R195, R168, R18, R23 ;  /* 0x00000012a8c39224 */ /* 0x000fca00078e0217 */
[----:B------:R2:W-:Y:S01]  /*2f30*/  @!P1 STG.E.U8 desc[UR46][R4.64], R195 ;  /* 0x000000c304009986 */ /* 0x0005e2000c10112e */
[----:B------:R-:W-:Y:S01]  /*2f40*/  IADD3 R168, P1, P4, R186, R12, R192 ;  /* 0x0000000cbaa87210 */ /* 0x000fe20007c3e0c0 */
[----:B------:R-:W-:Y:S01]  /*2f50*/  IMAD.IADD R192, R197, 0x1, R193 ;  /* 0x00000001c5c07824 */ /* 0x000fe200078e02c1 */
[----:B------:R-:W-:Y:S11]  /*2f60*/  @P5 BRA `(.L_x_34) ;  /* 0x00000000000c5947 */ /* 0x000ff60003800000 */
[----:B-1----:R-:W3:Y:S02]  /*2f70*/  LDG.E.U8 R19, desc[UR46][R184.64+0x1] ;  /* 0x0000012eb8137981 */ /* 0x002ee4000c1e1100 */
[----:B---3--:R-:W-:-:S05]  /*2f80*/  PRMT R23, R19, 0x8880, RZ ;  /* 0x0000888013177816 */ /* 0x008fca00000000ff */
[----:B------:R-:W-:-:S07]  /*2f90*/  IMAD R23, R23, R22, RZ ;  /* 0x0000001617177224 */ /* 0x000fce00078e02ff */
.L_x_34:
[----:B------:R-:W-:Y:S05]  /*2fa0*/  BSYNC B1 ;  /* 0x0000000000017941 */ /* 0x000fea0003800000 */
.L_x_33:
[----:B------:R-:W-:Y:S01]  /*2fb0*/  @!P5 IMAD R193, R169, R18, R23 ;  /* 0x00000012a9c1d224 */ /* 0x000fe200078e0217 */
[----:B------:R-:W-:Y:S01]  /*2fc0*/  BSSY B1, `(.L_x_35) ;  /* 0x0000007000017945 */ /* 0x000fe20003800000 */
[----:B------:R-:W-:-:S03]  /*2fd0*/  IADD3.X R169, R21, R13, R192, P1, P4 ;  /* 0x0000000d15a97210 */ /* 0x000fc60000fe84c0 */
[----:B------:R3:W-:Y:S01]  /*2fe0*/  @!P5 STG.E.U8 desc[UR46][R4.64+0x1], R193 ;  /* 0x000001c10400d986 */ /* 0x0007e2000c10112e */
[----:B------:R-:W-:Y:S05]  /*2ff0*/  @P6 BRA `(.L_x_36) ;  /* 0x00000000000c6947 */ /* 0x000fea0003800000 */
[----:B-1----:R-:W4:Y:S02]  /*3000*/  LDG.E.U8 R19, desc[UR46][R168.64] ;  /* 0x0000002ea8137981 */ /* 0x002f24000c1e1100 */
[----:B----4-:R-:W-:-:S05]  /*3010*/  PRMT R23, R19, 0x8880, RZ ;  /* 0x0000888013177816 */ /* 0x010fca00000000ff */
[----:B------:R-:W-:-:S07]  /*3020*/  IMAD R23, R23, R22, RZ ;  /* 0x0000001617177224 */ /* 0x000fce00078e02ff */
.L_x_36:
[----:B------:R-:W-:Y:S05]  /*3030*/  BSYNC B1 ;  /* 0x0000000000017941 */ /* 0x000fea0003800000 */
.L_x_35:
[----:B---3--:R-:W-:Y:S01]  /*3040*/  @!P6 IMAD R193, R170, R18, R23 ;  /* 0x00000012aac1e224 */ /* 0x008fe200078e0217 */
[----:B------:R-:W-:Y:S04]  /*3050*/  BSSY B1, `(.L_x_37) ;  /* 0x0000006000017945 */ /* 0x000fe80003800000 */
[----:B------:R3:W-:Y:S01]  /*3060*/  @!P6 STG.E.U8 desc[UR46][R8.64], R193 ;  /* 0x000000c10800e986 */ /* 0x0007e2000c10112e */
[----:B------:R-:W-:Y:S05]  /*3070*/  @P0 BRA `(.L_x_38) ;  /* 0x00000000000c0947 */ /* 0x000fea0003800000 */
[----:B-1----:R-:W4:Y:S02]  /*3080*/  LDG.E.U8 R19, desc[UR46][R168.64+0x1] ;  /* 0x0000012ea8137981 */ /* 0x002f24000c1e1100 */
[----:B----4-:R-:W-:-:S05]  /*3090*/  PRMT R23, R19, 0x8880, RZ ;  /* 0x0000888013177816 */ /* 0x010fca00000000ff */
[----:B------:R-:W-:-:S07]  /*30a0*/  IMAD R23, R23, R22, RZ ;  /* 0x0000001617177224 */ /* 0x000fce00078e02ff */
.L_x_38:
[----:B------:R-:W-:Y:S05]  /*30b0*/  BSYNC B1 ;  /* 0x0000000000017941 */ /* 0x000fea0003800000 */
.L_x_37:
[----:B------:R-:W-:Y:S01]  /*30c0*/  ISETP.LT.OR P4, PT, R3, 0x9, !P3 ;  /* 0x000000090300780c */ /* 0x000fe20005f81670 */
[----:B------:R-:W-:Y:S01]  /*30d0*/  @!P0 IMAD R171, R171, R18, R23 ;  /* 0x00000012abab8224 */ /* 0x000fe200078e0217 */
[----:B------:R-:W-:Y:S01]  /*30e0*/  BSSY B1, `(.L_x_39) ;  /* 0x000000a000017945 */ /* 0x000fe20003800000 */
[C---:B------:R-:W-:Y:S02]  /*30f0*/  ISETP.LT.OR P1, PT, R3.reuse, 0xa, !P3 ;  /* 0x0000000a0300780c */ /* 0x040fe40005f21670 */
[C---:B------:R-:W-:Y:S01]  /*3100*/  ISETP.LT.OR P5, PT, R3.reuse, 0x9, !P2 ;  /* 0x000000090300780c */ /* 0x040fe200057a1670 */
[----:B------:R4:W-:Y:S01]  /*3110*/  @!P0 STG.E.U8 desc[UR46][R8.64+0x1], R171 ;  /* 0x000001ab08008986 */ /* 0x0009e2000c10112e */
[C---:B------:R-:W-:Y:S02]  /*3120*/  ISETP.LT.OR P6, PT, R3.reuse, 0xa, !P2 ;  /* 0x0000000a0300780c */ /* 0x040fe400057c1670 */
[----:B------:R-:W-:-:S04]  /*3130*/  ISETP.LT.OR P0, PT, R3, 0x11, !P3 ;  /* 0x000000110300780c */ /* 0x000fc80005f01670 */
[----:B------:R-:W-:Y:S09]  /*3140*/  @P4 BRA `(.L_x_40) ;  /* 0x00000000000c4947 */ /* 0x000ff20003800000 */
[----:B-1----:R-:W5:Y:S02]  /*3150*/  LDG.E.U8 R19, desc[UR46][R184.64+0x8] ;  /* 0x0000082eb8137981 */ /* 0x002f64000c1e1100 */
[----:B-----5:R-:W-:-:S05]  /*3160*/  PRMT R23, R19, 0x8880, RZ ;  /* 0x0000888013177816 */ /* 0x020fca00000000ff */
[----:B------:R-:W-:-:S07]  /*3170*/  IMAD R23, R23, R22, RZ ;  /* 0x0000001617177224 */ /* 0x000fce00078e02ff */
.L_x_40:
[----:B------:R-:W-:Y:S05]  /*3180*/  BSYNC B1 ;  /* 0x0000000000017941 */ /* 0x000fea0003800000 */
.L_x_39:
[----:B----4-:R-:W-:Y:S01]  /*3190*/  @!P4 IMAD R171, R172, R18, R23 ;  /* 0x00000012acabc224 */ /* 0x010fe200078e0217 */
[----:B------:R-:W-:Y:S04]  /*31a0*/  BSSY B1, `(.L_x_41) ;  /* 0x0000006000017945 */ /* 0x000fe80003800000 */
[----:B------:R4:W-:Y:S01]  /*31b0*/  @!P4 STG.E.U8 desc[UR46][R4.64+0x8], R171 ;  /* 0x000008ab0400c986 */ /* 0x0009e2000c10112e */
[----:B------:R-:W-:Y:S05]  /*31c0*/  @P1 BRA `(.L_x_42) ;  /* 0x00000000000c1947 */ /* 0x000fea0003800000 */
[----:B-1----:R-:W5:Y:S02]  /*31d0*/  LDG.E.U8 R19, desc[UR46][R184.64+0x9] ;  /* 0x0000092eb8137981 */ /* 0x002f64000c1e1100 */
[----:B-----5:R-:W-:-:S05]  /*31e0*/  PRMT R23, R19, 0x8880, RZ ;  /* 0x0000888013177816 */ /* 0x020fca00000000ff */
[----:B------:R-:W-:-:S07]  /*31f0*/  IMAD R23, R23, R22, RZ ;  /* 0x0000001617177224 */ /* 0x000fce00078e02ff */
.L_x_42:
[----:B------:R-:W-:Y:S05]  /*3200*/  BSYNC B1 ;  /* 0x0000000000017941 */ /* 0x000fea0003800000 */
.L_x_41:
[----:B------:R-:W-:Y:S01]  /*3210*/  @!P1 IMAD R173, R173, R18, R23 ;  /* 0x00000012adad9224 */ /* 0x000fe200078e0217 */
[----:B------:R-:W-:Y:S04]  /*3220*/  BSSY B1, `(.L_x_43) ;  /* 0x0000006000017945 */ /* 0x000fe80003800000 */
[----:B------:R0:W-:Y:S01]  /*3230*/  @!P1 STG.E.U8 desc[UR46][R4.64+0x9], R173 ;  /* 0x000009ad04009986 */ /* 0x0001e2000c10112e */
[----:B------:R-:W-:Y:S05]  /*3240*/  @P5 BRA `(.L_x_44) ;  /* 0x00000000000c5947 */ /* 0x000fea0003800000 */
[----:B-1----:R-:W5:Y:S02]  /*3250*/  LDG.E.U8 R19, desc[UR46][R168.64+0x8] ;  /* 0x0000082ea8137981 */ /* 0x002f64000c1e1100 */
[----:B-----5:R-:W-:-:S05]  /*3260*/  PRMT R23, R19, 0x8880, RZ ;  /* 0x0000888013177816 */ /* 0x020fca00000000ff */
[----:B------:R-:W-:-:S07]  /*3270*/  IMAD R23, R23, R22, RZ ;  /* 0x0000001617177224 */ /* 0x000fce00078e02ff */
.L_x_44:
[----:B------:R-:W-:Y:S05]  /*3280*/  BSYNC B1 ;  /* 0x0000000000017941 */ /* 0x000fea0003800000 */
.L_x_43:
[----:B----4-:R-:W-:Y:S01]  /*3290*/  @!P5 IMAD R171, R174, R18, R23 ;  /* 0x00000012aeabd224 */ /* 0x010fe200078e0217 */
[----:B------:R-:W-:Y:S04]  /*32a0*/  BSSY B1, `(.L_x_45) ;  /* 0x0000006000017945 */ /* 0x000fe80003800000 */
[----:B------:R4:W-:Y:S01]  /*32b0*/  @!P5 STG.E.U8 desc[UR46][R8.64+0x8], R171 ;  /* 0x000008ab0800d986 */ /* 0x0009e2000c10112e */
[----:B------:R-:W-:Y:S05]  /*32c0*/  @P6 BRA `(.L_x_46) ;  /* 0x00000000000c6947 */ /* 0x000fea0003800000 */
[----:B-1----:R-:W5:Y:S02]  /*32d0*/  LDG.E.U8 R19, desc[UR46][R168.64+0x9] ;  /* 0x0000092ea8137981 */ /* 0x002f64000c1e1100 */
[----:B-----5:R-:W-:-:S05]  /*32e0*/  PRMT R23, R19, 0x8880, RZ ;  /* 0x0000888013177816 */ /* 0x020fca00000000ff */
[----:B------:R-:W-:-:S07]  /*32f0*/  IMAD R23, R23, R22, RZ ;  /* 0x0000001617177224 */ /* 0x000fce00078e02ff */
.L_x_46:
[----:B------:R-:W-:Y:S05]  /*3300*/  BSYNC B1 ;  /* 0x0000000000017941 */ /* 0x000fea0003800000 */
.L_x_45:
[----:B------:R-:W-:Y:S01]  /*3310*/  @!P6 IMAD R175, R175, R18, R23 ;  /* 0x00000012afafe224 */ /* 0x000fe200078e0217 */
[----:B------:R-:W-:Y:S04]  /*3320*/  BSSY B1, `(.L_x_47) ;  /* 0x0000006000017945 */ /* 0x000fe80003800000 */
[----:B------:R0:W-:Y:S01]  /*3330*/  @!P6 STG.E.U8 desc[UR46][R8.64+0x9], R175 ;  /* 0x000009af0800e986 */ /* 0x0001e2000c10112e */
[----:B------:R-:W-:Y:S05]  /*3340*/  @P0 BRA `(.L_x_48) ;  /* 0x00000000000c0947 */ /* 0x000fea0003800000 */
[----:B-1----:R-:W5:Y:S02]  /*3350*/  LDG.E.U8 R19, desc[UR46][R184.64+0x10] ;  /* 0x0000102eb8137981 */ /* 0x002f64000c1e1100 */
[----:B-----5:R-:W-:-:S05]  /*3360*/  PRMT R23, R19, 0x8880, RZ ;  /* 0x0000888013177816 */ /* 0x020fca00000000ff */
[----:B------:R-:W-:-:S07]  /*3370*/  IMAD R23, R23, R22, RZ ;  /* 0x0000001617177224 */ /* 0x000fce00078e02ff */
.L_x_48:
[----:B------:R-:W-:Y:S05]  /*3380*/  BSYNC B1 ;  /* 0x0000000000017941 */ /* 0x000fea0003800000 */
.L_x_47:
[----:B------:R-:W-:Y:S01]  /*3390*/  ISETP.LT.OR P1, PT, R3, 0x12, !P3 ;  /* 0x000000120300780c */ /* 0x000fe20005f21670 */
[----:B----4-:R-:W-:Y:S01]  /*33a0*/  @!P0 IMAD R171, R176, R18, R23 ;  /* 0x00000012b0ab8224 */ /* 0x010fe200078e0217 */
[----:B------:R-:W-:Y:S01]  /*33b0*/  BSSY B1, `(.L_x_49) ;  /* 0x000000a000017945 */ /* 0x000fe20003800000 */
[----:B------:R-:W-:Y:S02]  /*33c0*/  IADD3 R191, P4, R191, 0x80, RZ ;  /* 0x00000080bfbf7810 */ /* 0x000fe40007f9e0ff */
        /* <DEDUP_REMOVED lines=8> */
.L_x_50:
[----:B------:R-:W-:Y:S05]  /*3450*/  BSYNC B1 ;  /* 0x0000000000017941 */ /* 0x000fea0003800000 */
.L_x_49:
[----:B------:R-:W-:Y:S01]  /*3460*/  @!P1 IMAD R177, R177, R18, R23 ;  /* 0x00000012b1b19224 */ /* 0x000fe200078e0217 */
[----:B------:R-:W-:Y:S04]  /*3470*/  BSSY B1, `(.L_x_51) ;  /* 0x0000006000017945 */ /* 0x000fe80003800000 */
[----:B------:R0:W-:Y:S01]  /*3480*/  @!P1 STG.E.U8 desc[UR46][R4.64+0x11], R177 ;  /* 0x000011b104009986 */ /* 0x0001e2000c10112e */
[----:B------:R-:W-:Y:S05]  /*3490*/  @P0 BRA `(.L_x_52) ;  /* 0x00000000000c0947 */ /* 0x000fea0003800000 */
[----:B-1----:R-:W5:Y:S02]  /*34a0*/  LDG.E.U8 R19, desc[UR46][R168.64+0x10] ;  /* 0x0000102ea8137981 */ /* 0x002f64000c1e1100 */
[----:B-----5:R-:W-:-:S05]  /*34b0*/  PRMT R23, R19, 0x8880, RZ ;  /* 0x0000888013177816 */ /* 0x020fca00000000ff */
[----:B------:R-:W-:-:S07]  /*34c0*/  IMAD R23, R23, R22, RZ ;  /* 0x0000001617177224 */ /* 0x000fce00078e02ff */
.L_x_52:
[----:B------:R-:W-:Y:S05]  /*34d0*/  BSYNC B1 ;  /* 0x0000000000017941 */ /* 0x000fea0003800000 */
.L_x_51:
[----:B----4-:R-:W-:Y:S01]  /*34e0*/  @!P0 IMAD R171, R178, R18, R23 ;  /* 0x00000012b2ab8224 */ /* 0x010fe200078e0217 */
[----:B------:R-:W-:Y:S04]  /*34f0*/  BSSY B1, `(.L_x_53) ;  /* 0x0000006000017945 */ /* 0x000fe80003800000 */
[----:B------:R4:W-:Y:S01]  /*3500*/  @!P0 STG.E.U8 desc[UR46][R8.64+0x10], R171 ;  /* 0x000010ab08008986 */ /* 0x0009e2000c10112e */
[----:B------:R-:W-:Y:S05]  /*3510*/  @P5 BRA `(.L_x_54) ;  /* 0x00000000000c5947 */ /* 0x000fea0003800000 */
[----:B-1----:R-:W5:Y:S02]  /*3520*/  LDG.E.U8 R19, desc[UR46][R168.64+0x11] ;  /* 0x0000112ea8137981 */ /* 0x002f64000c1e1100 */
[----:B-----5:R-:W-:-:S05]  /*3530*/  PRMT R23, R19, 0x8880, RZ ;  /* 0x0000888013177816 */ /* 0x020fca00000000ff */
[----:B------:R-:W-:-:S07]  /*3540*/  IMAD R23, R23, R22, RZ ;  /* 0x0000001617177224 */ /* 0x000fce00078e02ff */
.L_x_54:
[----:B------:R-:W-:Y:S05]  /*3550*/  BSYNC B1 ;  /* 0x0000000000017941 */ /* 0x000fea0003800000 */
.L_x_53:
[----:B------:R-:W-:Y:S01]  /*3560*/  @!P5 IMAD R179, R179, R18, R23 ;  /* 0x00000012b3b3d224 */ /* 0x000fe200078e0217 */
[----:B------:R-:W-:Y:S01]  /*3570*/  BSSY B1, `(.L_x_55) ;  /* 0x0000007000017945 */ /* 0x000fe20003800000 */
[----:B------:R-:W-:-:S03]  /*3580*/  IMAD.WIDE.U32 R188, R191, R14, R188 ;  /* 0x0000000ebfbc7225 */ /* 0x000fc600078e00bc */
[----:B------:R0:W-:Y:S01]  /*3590*/  @!P5 STG.E.U8 desc[UR46][R8.64+0x11], R179 ;  /* 0x000011b30800d986 */ /* 0x0001e2000c10112e */
[----:B------:R-:W-:Y:S05]  /*35a0*/  @P6 BRA `(.L_x_56) ;  /* 0x00000000000c6947 */ /* 0x000fea0003800000 */
[----:B-1----:R-:W5:Y:S02]  /*35b0*/  LDG.E.U8 R19, desc[UR46][R184.64+0x18] ;  /* 0x0000182eb8137981 */ /* 0x002f64000c1e1100 */
[----:B-----5:R-:W-:-:S05]  /*35c0*/  PRMT R23, R19, 0x8880, RZ ;  /* 0x0000888013177816 */ /* 0x020fca00000000ff */
[----:B------:R-:W-:-:S07]  /*35d0*/  IMAD R23, R23, R22, RZ ;  /* 0x0000001617177224 */ /* 0x000fce00078e02ff */
.L_x_56:
[----:B------:R-:W-:Y:S05]  /*35e0*/  BSYNC B1 ;  /* 0x0000000000017941 */ /* 0x000fea0003800000 */
.L_x_55:
[C---:B------:R-:W-:Y:S01]  /*35f0*/  ISETP.LT.OR P5, PT, R3.reuse, 0x1a, !P3 ;  /* 0x0000001a0300780c */ /* 0x040fe20005fa1670 */
[----:B----4-:R-:W-:Y:S01]  /*3600*/  @!P6 IMAD R171, R180, R18, R23 ;  /* 0x00000012b4abe224 */ /* 0x010fe200078e0217 */
[----:B------:R-:W-:Y:S01]  /*3610*/  BSSY B1, `(.L_x_57) ;  /* 0x000000b000017945 */ /* 0x000fe20003800000 */
[----:B0-----:R-:W-:Y:S01]  /*3620*/  IMAD.X R173, RZ, RZ, UR11, P4 ;  /* 0x0000000bffad7e24 */ /* 0x001fe2000a0e06ff */
[----:B------:R-:W-:Y:S02]  /*3630*/  IADD3 R186, P1, P0, R186, R12, R188 ;  /* 0x0000000cbaba7210 */ /* 0x000fe4000783e0bc */
[----:B------:R0:W-:Y:S01]  /*3640*/  @!P6 STG.E.U8 desc[UR46][R4.64+0x18], R171 ;  /* 0x000018ab0400e986 */ /* 0x0001e2000c10112e */
[----:B------:R-:W-:Y:S01]  /*3650*/  ISETP.LT.OR P6, PT, R3, 0x19, !P2 ;  /* 0x000000190300780c */ /* 0x000fe200057c1670 */
[----:B------:R-:W-:Y:S01]  /*3660*/  IMAD R170, R173, R14, RZ ;  /* 0x0000000eadaa7224 */ /* 0x000fe200078e02ff */
[----:B------:R-:W-:-:S04]  /*3670*/  ISETP.LT.OR P4, PT, R3, 0x1a, !P2 ;  /* 0x0000001a0300780c */ /* 0x000fc80005781670 */
[----:B------:R-:W-:Y:S09]  /*3680*/  @P5 BRA `(.L_x_58) ;  /* 0x00000000000c5947 */ /* 0x000ff20003800000 */
[----:B-1----:R-:W4:Y:S02]  /*3690*/  LDG.E.U8 R19, desc[UR46][R184.64+0x19] ;  /* 0x0000192eb8137981 */ /* 0x002f24000c1e1100 */
[----:B----4-:R-:W-:-:S05]  /*36a0*/  PRMT R23, R19, 0x8880, RZ ;  /* 0x0000888013177816 */ /* 0x010fca00000000ff */
[----:B------:R-:W-:-:S07]  /*36b0*/  IMAD R23, R23, R22, RZ ;  /* 0x0000001617177224 */ /* 0x000fce00078e02ff */
.L_x_58:
[----:B------:R-:W-:Y:S05]  /*36c0*/  BSYNC B1 ;  /* 0x0000000000017941 */ /* 0x000fea0003800000 */
.L_x_57:
[----:B------:R-:W-:Y:S01]  /*36d0*/  @!P5 IMAD R181, R181, R18, R23 ;  /* 0x00000012b5b5d224 */ /* 0x000fe200078e0217 */
[----:B------:R-:W-:Y:S01]  /*36e0*/  BSSY B1, `(.L_x_59) ;  /* 0x0000007000017945 */ /* 0x000fe20003800000 */
[----:B------:R-:W-:-:S03]  /*36f0*/  IMAD R173, R191, R15, R170 ;  /* 0x0000000fbfad7224 */ /* 0x000fc600078e02aa */
[----:B------:R4:W-:Y:S01]  /*3700*/  @!P5 STG.E.U8 desc[UR46][R4.64+0x19], R181 ;  /* 0x000019b50400d986 */ /* 0x0009e2000c10112e */
[----:B------:R-:W-:Y:S05]  /*3710*/  @P6 BRA `(.L_x_60) ;  /* 0x00000000000c6947 */ /* 0x000fea0003800000 */
[----:B-1----:R-:W5:Y:S02]  /*3720*/  LDG.E.U8 R19, desc[UR46][R168.64+0x18] ;  /* 0x0000182ea8137981 */ /* 0x002f64000c1e1100 */
[----:B-----5:R-:W-:-:S05]  /*3730*/  PRMT R23, R19, 0x8880, RZ ;  /* 0x0000888013177816 */ /* 0x020fca00000000ff */
[----:B------:R-:W-:-:S07]  /*3740*/  IMAD R23, R23, R22, RZ ;  /* 0x0000001617177224 */ /* 0x000fce00078e02ff */
.L_x_60:
[----:B------:R-:W-:Y:S05]  /*3750*/  BSYNC B1 ;  /* 0x0000000000017941 */ /* 0x000fea0003800000 */
.L_x_59:
[----:B0-----:R-:W-:Y:S01]  /*3760*/  @!P6 IMAD R171, R182, R18, R23 ;  /* 0x00000012b6abe224 */ /* 0x001fe200078e0217 */
[----:B------:R-:W-:Y:S01]  /*3770*/  BSSY B1, `(.L_x_61) ;  /* 0x0000008000017945 */ /* 0x000fe20003800000 */
[----:B------:R-:W-:Y:S02]  /*3780*/  IMAD.IADD R188, R173, 0x1, R189 ;  /* 0x00000001adbc7824 */ /* 0x000fe400078e02bd */
[----:B------:R-:W-:Y:S01]  /*3790*/  IMAD.WIDE.U32 R14, R191, R14, R20 ;  /* 0x0000000ebf0e7225 */ /* 0x000fe200078e0014 */
[----:B------:R0:W-:Y:S01]  /*37a0*/  @!P6 STG.E.U8 desc[UR46][R8.64+0x18], R171 ;  /* 0x000018ab0800e986 */ /* 0x0001e2000c10112e */
[----:B------:R-:W-:Y:S05]  /*37b0*/  @P4 BRA `(.L_x_62) ;  /* 0x00000000000c4947 */ /* 0x000fea0003800000 */
[----:B-1----:R-:W5:Y:S02]  /*37c0*/  LDG.E.U8 R19, desc[UR46][R168.64+0x19] ;  /* 0x0000192ea8137981 */ /* 0x002f64000c1e1100 */
[----:B-----5:R-:W-:-:S05]  /*37d0*/  PRMT R23, R19, 0x8880, RZ ;  /* 0x0000888013177816 */ /* 0x020fca00000000ff */
[----:B------:R-:W-:-:S07]  /*37e0*/  IMAD R23, R23, R22, RZ ;  /* 0x0000001617177224 */ /* 0x000fce00078e02ff */
.L_x_62:
[----:B------:R-:W-:Y:S05]  /*37f0*/  BSYNC B1 ;  /* 0x0000000000017941 */ /* 0x000fea0003800000 */
.L_x_61:
[----:B------:R-:W-:Y:S01]  /*3800*/  @!P4 IMAD R183, R183, R18, R23 ;  /* 0x00000012b7b7c224 */ /* 0x000fe200078e0217 */
[----:B------:R-:W-:Y:S01]  /*3810*/  IADD3.X R187, R21, R13, R188, P1, P0 ;  /* 0x0000000d15bb7210 */ /* 0x000fe20000fe04bc */
[----:B------:R-:W-:Y:S01]  /*3820*/  BSSY B1, `(.L_x_63) ;  /* 0x000000d000017945 */ /* 0x000fe20003800000 */
[----:B------:R-:W-:Y:S02]  /*3830*/  ISETP.GE.AND P1, PT, R0, 0x81, PT ;  /* 0x000000810000780c */ /* 0x000fe40003f26270 */
[----:B------:R0:W-:Y:S01]  /*3840*/  @!P4 STG.E.U8 desc[UR46][R8.64+0x19], R183 ;  /* 0x000019b70800c986 */ /* 0x0001e2000c10112e */
[----:B------:R-:W-:Y:S02]  /*3850*/  IADD3 R12, P5, R14, R12, RZ ;  /* 0x0000000c0e0c7210 */ /* 0x000fe40007fbe0ff */
[----:B------:R-:W-:Y:S02]  /*3860*/  ISETP.LT.OR P4, PT, R3, 0x1, !P1 ;  /* 0x000000010300780c */ /* 0x000fe40004f81670 */
[----:B------:R-:W-:-:S02]  /*3870*/  ISETP.GE.AND P0, PT, R0, 0x89, PT ;  /* 0x000000890000780c */ /* 0x000fc40003f06270 */
[----:B------:R-:W-:Y:S02]  /*3880*/  IADD3.X R13, R13, R15, R173, P5, !PT ;  /* 0x0000000f0d0d7210 */ /* 0x000fe40002ffe4ad */
[C---:B------:R-:W-:Y:S02]  /*3890*/  ISETP.LT.OR P5, PT, R3.reuse, 0x2, !P1 ;  /* 0x000000020300780c */ /* 0x040fe40004fa1670 */
[----:B------:R-:W-:-:S05]  /*38a0*/  ISETP.LT.OR P6, PT, R3, 0x1, !P0 ;  /* 0x000000010300780c */ /* 0x000fca00047c1670 */
[----:B0-----:R-:W-:Y:S08]  /*38b0*/  @P4 BRA `(.L_x_64) ;  /* 0x00000000000c4947 */ /* 0x001ff00003800000 */
[----:B-1----:R-:W5:Y:S02]  /*38c0*/  LDG.E.U8 R19, desc[UR46][R12.64] ;  /* 0x0000002e0c137981 */ /* 0x002f64000c1e1100 */
[----:B-----5:R-:W-:-:S05]  /*38d0*/  PRMT R23, R19, 0x8880, RZ ;  /* 0x0000888013177816 */ /* 0x020fca00000000ff */
[----:B------:R-:W-:-:S07]  /*38e0*/  IMAD R23, R23, R22, RZ ;  /* 0x0000001617177224 */ /* 0x000fce00078e02ff */
.L_x_64:
[----:B------:R-:W-:Y:S05]  /*38f0*/  BSYNC B1 ;  /* 0x0000000000017941 */ /* 0x000fea0003800000 */
.L_x_63:
[----:B------:R-:W-:Y:S01]  /*3900*/  @!P4 IMAD R15, R152, R18, R23 ;  /* 0x00000012980fc224 */ /* 0x000fe200078e0217 */
[----:B------:R-:W-:Y:S04]  /*3910*/  BSSY B1, `(.L_x_65) ;  /* 0x0000006000017945 */ /* 0x000fe80003800000 */
[----:B------:R0:W-:Y:S01]  /*3920*/  @!P4 STG.E.U8 desc[UR46][R6.64], R15 ;  /* 0x0000000f0600c986 */ /* 0x0001e2000c10112e */
[----:B------:R-:W-:Y:S05]  /*3930*/  @P5 BRA `(.L_x_66) ;  /* 0x00000000000c5947 */ /* 0x000fea0003800000 */
[----:B-1----:R-:W5:Y:S02]  /*3940*/  LDG.E.U8 R19, desc[UR46][R12.64+0x1] ;  /* 0x0000012e0c137981 */ /* 0x002f64000c1e1100 */
[----:B-----5:R-:W-:-:S05]  /*3950*/  PRMT R23, R19, 0x8880, RZ ;  /* 0x0000888013177816 */ /* 0x020fca00000000ff */
[----:B------:R-:W-:-:S07]  /*3960*/  IMAD R23, R23, R22, RZ ;  /* 0x0000001617177224 */ /* 0x000fce00078e02ff */
.L_x_66:
[----:B------:R-:W-:Y:S05]  /*3970*/  BSYNC B1 ;  /* 0x0000000000017941 */ /* 0x000fea0003800000 */
.L_x_65:
[----:B------:R-:W-:Y:S01]  /*3980*/  @!P5 IMAD R153, R153, R18, R23 ;  /* 0x000000129999d224 */ /* 0x000fe200078e0217 */
[----:B------:R-:W-:Y:S04]  /*3990*/  BSSY B1, `(.L_x_67) ;  /* 0x0000006000017945 */ /* 0x000fe80003800000 */
[----:B------:R0:W-:Y:S01]  /*39a0*/  @!P5 STG.E.U8 desc[UR46][R6.64+0x1], R153 ;  /* 0x000001990600d986 */ /* 0x0001e2000c10112e */
[----:B------:R-:W-:Y:S05]  /*39b0*/  @P6 BRA `(.L_x_68) ;  /* 0x00000000000c6947 */ /* 0x000fea0003800000 */
[----:B-1----:R-:W5:Y:S02]  /*39c0*/  LDG.E.U8 R19, desc[UR46][R186.64] ;  /* 0x0000002eba137981 */ /* 0x002f64000c1e1100 */
[----:B-----5:R-:W-:-:S05]  /*39d0*/  PRMT R23, R19, 0x8880, RZ ;  /* 0x0000888013177816 */ /* 0x020fca00000000ff */
[----:B------:R-:W-:-:S07]  /*39e0*/  IMAD R23, R23, R22, RZ ;  /* 0x0000001617177224 */ /* 0x000fce00078e02ff */
.L_x_68:
[----:B------:R-:W-:Y:S05]  /*39f0*/  BSYNC B1 ;  /* 0x0000000000017941 */ /* 0x000fea0003800000 */
.L_x_67:
[C---:B------:R-:W-:Y:S01]  /*3a00*/  ISETP.LT.OR P4, PT, R3.reuse, 0x2, !P0 ;  /* 0x000000020300780c */ /* 0x040fe20004781670 */
[----:B0-----:R-:W-:Y:S01]  /*3a10*/  @!P6 IMAD R15, R154, R18, R23 ;  /* 0x000000129a0fe224 */ /* 0x001fe200078e0217 */
[----:B------:R-:W-:Y:S01]  /*3a20*/  BSSY B1, `(.L_x_69) ;  /* 0x0000008000017945 */ /* 0x000fe20003800000 */
[----:B------:R-:W-:-:S03]  /*3a30*/  ISETP.LT.OR P5, PT, R3, 0x9, !P1 ;  /* 0x000000090300780c */ /* 0x000fc60004fa1670 */
[----:B------:R0:W-:Y:S01]  /*3a40*/  @!P6 STG.E.U8 desc[UR46][R10.64], R15 ;  /* 0x0000000f0a00e986 */ /* 0x0001e2000c10112e */
[----:B------:R-:W-:-:S06]  /*3a50*/  ISETP.LT.OR P6, PT, R3, 0xa, !P1 ;  /* 0x0000000a0300780c */ /* 0x000fcc0004fc1670 */
[----:B------:R-:W-:Y:S07]  /*3a60*/  @P4 BRA `(.L_x_70) ;  /* 0x00000000000c4947 */ /* 0x000fee0003800000 */
[----:B-1----:R-:W5:Y:S02]  /*3a70*/  LDG.E.U8 R19, desc[UR46][R186.64+0x1] ;  /* 0x0000012eba137981 */ /* 0x002f64000c1e1100 */
[----:B-----5:R-:W-:-:S05]  /*3a80*/  PRMT R23, R19, 0x8880, RZ ;  /* 0x0000888013177816 */ /* 0x020fca00000000ff */
[----:B------:R-:W-:-:S07]  /*3a90*/  IMAD R23, R23, R22, RZ ;  /* 0x0000001617177224 */ /* 0x000fce00078e02ff */
.L_x_70:
[----:B------:R-:W-:Y:S05]  /*3aa0*/  BSYNC B1 ;  /* 0x0000000000017941 */ /* 0x000fea0003800000 */
.L_x_69:
[----:B------:R-:W-:Y:S01]  /*3ab0*/  @!P4 IMAD R155, R155, R18, R23 ;  /* 0x000000129b9bc224 */ /* 0x000fe200078e0217 */
[----:B------:R-:W-:Y:S04]  /*3ac0*/  BSSY B1, `(.L_x_71) ;  /* 0x0000006000017945 */ /* 0x000fe80003800000 */
[----:B------:R0:W-:Y:S01]  /*3ad0*/  @!P4 STG.E.U8 desc[UR46][R10.64+0x1], R155 ;  /* 0x0000019b0a00c986 */ /* 0x0001e2000c10112e */
[----:B------:R-:W-:Y:S05]  /*3ae0*/  @P5 BRA `(.L_x_72) ;  /* 0x00000000000c5947 */ /* 0x000fea0003800000 */
[----:B-1----:R-:W5:Y:S02]  /*3af0*/  LDG.E.U8 R19, desc[UR46][R12.64+0x8] ;  /* 0x0000082e0c137981 */ /* 0x002f64000c1e1100 */
[----:B-----5:R-:W-:-:S05]  /*3b00*/  PRMT R23, R19, 0x8880, RZ ;  /* 0x0000888013177816 */ /* 0x020fca00000000ff */
[----:B------:R-:W-:-:S07]  /*3b10*/  IMAD R23, R23, R22, RZ ;  /* 0x0000001617177224 */ /* 0x000fce00078e02ff */
.L_x_72:
[----:B------:R-:W-:Y:S05]  /*3b20*/  BSYNC B1 ;  /* 0x0000000000017941 */ /* 0x000fea0003800000 */
.L_x_71:
[----:B0-----:R-:W-:Y:S01]  /*3b30*/  @!P5 IMAD R15, R156, R18, R23 ;  /* 0x000000129c0fd224 */ /* 0x001fe200078e0217 */
[----:B------:R-:W-:Y:S04]  /*3b40*/  BSSY B1, `(.L_x_73) ;  /* 0x0000006000017945 */ /* 0x000fe80003800000 */
[----:B------:R0:W-:Y:S01]  /*3b50*/  @!P5 STG.E.U8 desc[UR46][R6.64+0x8], R15 ;  /* 0x0000080f0600d986 */ /* 0x0001e2000c10112e */
[----:B------:R-:W-:Y:S05]  /*3b60*/  @P6 BRA `(.L_x_74) ;  /* 0x00000000000c6947 */ /* 0x000fea0003800000 */
[----:B-1----:R-:W5:Y:S02]  /*3b70*/  LDG.E.U8 R19, desc[UR46][R12.64+0x9] ;  /* 0x0000092e0c137981 */ /* 0x002f64000c1e1100 */
[----:B-----5:R-:W-:-:S05]  /*3b80*/  PRMT R23, R19, 0x8880, RZ ;  /* 0x0000888013177816 */ /* 0x020fca00000000ff */
[----:B------:R-:W-:-:S07]  /*3b90*/  IMAD R23, R23, R22, RZ ;  /* 0x0000001617177224 */ /* 0x000fce00078e02ff */
.L_x_74:
[----:B------:R-:W-:Y:S05]  /*3ba0*/  BSYNC B1 ;  /* 0x0000000000017941 */ /* 0x000fea0003800000 */
.L_x_73:
[----:B------:R-:W-:Y:S01]  /*3bb0*/  ISETP.LT.OR P4, PT, R3, 0x9, !P0 ;  /* 0x000000090300780c */ /* 0x000fe20004781670 */
[----:B------:R-:W-:Y:S01]  /*3bc0*/  @!P6 IMAD R157, R157, R18, R23 ;  /* 0x000000129d9de224 */ /* 0x000fe200078e0217 */
        /* <DEDUP_REMOVED lines=8> */
.L_x_76:
[----:B------:R-:W-:Y:S05]  /*3c50*/  BSYNC B1 ;  /* 0x0000000000017941 */ /* 0x000fea0003800000 */
.L_x_75:
[----:B0-----:R-:W-:Y:S01]  /*3c60*/  @!P4 IMAD R15, R158, R18, R23 ;  /* 0x000000129e0fc224 */ /* 0x001fe200078e0217 */
[----:B------:R-:W-:Y:S04]  /*3c70*/  BSSY B1, `(.L_x_77) ;  /* 0x0000006000017945 */ /* 0x000fe80003800000 */
[----:B------:R0:W-:Y:S01]  /*3c80*/  @!P4 STG.E.U8 desc[UR46][R10.64+0x8], R15 ;  /* 0x0000080f0a00c986 */ /* 0x0001e2000c10112e */
[----:B------:R-:W-:Y:S05]  /*3c90*/  @P5 BRA `(.L_x_78) ;  /* 0x00000000000c5947 */ /* 0x000fea0003800000 */
[----:B-1----:R-:W5:Y:S02]  /*3ca0*/  LDG.E.U8 R19, desc[UR46][R186.64+0x9] ;  /* 0x0000092eba137981 */ /* 0x002f64000c1e1100 */
[----:B-----5:R-:W-:-:S05]  /*3cb0*/  PRMT R23, R19, 0x8880, RZ ;  /* 0x0000888013177816 */ /* 0x020fca00000000ff */
[----:B------:R-:W-:-:S07]  /*3cc0*/  IMAD R23, R23, R22, RZ ;  /* 0x0000001617177224 */ /* 0x000fce00078e02ff */
.L_x_78:
[----:B------:R-:W-:Y:S05]  /*3cd0*/  BSYNC B1 ;  /* 0x0000000000017941 */ /* 0x000fea0003800000 */
.L_x_77:
[----:B------:R-:W-:Y:S01]  /*3ce0*/  @!P5 IMAD R159, R159, R18, R23 ;  /* 0x000000129f9fd224 */ /* 0x000fe200078e0217 */
[----:B------:R-:W-:Y:S04]  /*3cf0*/  BSSY B1, `(.L_x_79) ;  /* 0x0000006000017945 */ /* 0x000fe80003800000 */
[----:B------:R0:W-:Y:S01]  /*3d00*/  @!P5 STG.E.U8 desc[UR46][R10.64+0x9], R159 ;  /* 0x0000099f0a00d986 */ /* 0x0001e2000c10112e */
[----:B------:R-:W-:Y:S05]  /*3d10*/  @P6 BRA `(.L_x_80) ;  /* 0x00000000000c6947 */ /* 0x000fea0003800000 */
[----:B-1----:R-:W5:Y:S02]  /*3d20*/  LDG.E.U8 R19, desc[UR46][R12.64+0x10] ;  /* 0x0000102e0c137981 */ /* 0x002f64000c1e1100 */
[----:B-----5:R-:W-:-:S05]  /*3d30*/  PRMT R23, R19, 0x8880, RZ ;  /* 0x0000888013177816 */ /* 0x020fca00000000ff */
[----:B------:R-:W-:-:S07]  /*3d40*/  IMAD R23, R23, R22, RZ ;  /* 0x0000001617177224 */ /* 0x000fce00078e02ff */
.L_x_80:
[----:B------:R-:W-:Y:S05]  /*3d50*/  BSYNC B1 ;  /* 0x0000000000017941 */ /* 0x000fea0003800000 */
.L_x_79:
        /* <DEDUP_REMOVED lines=10> */
.L_x_82:
[----:B------:R-:W-:Y:S05]  /*3e00*/  BSYNC B1 ;  /* 0x0000000000017941 */ /* 0x000fea0003800000 */
.L_x_81:
[----:B------:R-:W-:Y:S01]  /*3e10*/  @!P4 IMAD R161, R161, R18, R23 ;  /* 0x00000012a1a1c224 */ /* 0x000fe200078e0217 */
[----:B------:R-:W-:Y:S04]  /*3e20*/  BSSY B1, `(.L_x_83) ;  /* 0x0000006000017945 */ /* 0x000fe80003800000 */
[----:B------:R0:W-:Y:S01]  /*3e30*/  @!P4 STG.E.U8 desc[UR46][R6.64+0x11], R161 ;  /* 0x000011a10600c986 */ /* 0x0001e2000c10112e */
[----:B------:R-:W-:Y:S05]  /*3e40*/  @P5 BRA `(.L_x_84) ;  /* 0x00000000000c5947 */ /* 0x000fea0003800000 */
[----:B-1----:R-:W5:Y:S02]  /*3e50*/  LDG.E.U8 R19, desc[UR46][R186.64+0x10] ;  /* 0x0000102eba137981 */ /* 0x002f64000c1e1100 */
[----:B-----5:R-:W-:-:S05]  /*3e60*/  PRMT R23, R19, 0x8880, RZ ;  /* 0x0000888013177816 */ /* 0x020fca00000000ff */
[----:B------:R-:W-:-:S07]  /*3e70*/  IMAD R23, R23, R22, RZ ;  /* 0x0000001617177224 */ /* 0x000fce00078e02ff */
.L_x_84:
[----:B------:R-:W-:Y:S05]  /*3e80*/  BSYNC B1 ;  /* 0x0000000000017941 */ /* 0x000fea0003800000 */
.L_x_83:
[----:B0-----:R-:W-:Y:S01]  /*3e90*/  @!P5 IMAD R15, R162, R18, R23 ;  /* 0x00000012a20fd224 */ /* 0x001fe200078e0217 */
[----:B------:R-:W-:Y:S04]  /*3ea0*/  BSSY B1, `(.L_x_85) ;  /* 0x0000006000017945 */ /* 0x000fe80003800000 */
[----:B------:R0:W-:Y:S01]  /*3eb0*/  @!P5 STG.E.U8 desc[UR46][R10.64+0x10], R15 ;  /* 0x0000100f0a00d986 */ /* 0x0001e2000c10112e */
[----:B------:R-:W-:Y:S05]  /*3ec0*/  @P6 BRA `(.L_x_86) ;  /* 0x00000000000c6947 */ /* 0x000fea0003800000 */
[----:B-1----:R-:W5:Y:S02]  /*3ed0*/  LDG.E.U8 R19, desc[UR46][R186.64+0x11] ;  /* 0x0000112eba137981 */ /* 0x002f64000c1e1100 */
[----:B-----5:R-:W-:-:S05]  /*3ee0*/  PRMT R23, R19, 0x8880, RZ ;  /* 0x0000888013177816 */ /* 0x020fca00000000ff */
[----:B------:R-:W-:-:S07]  /*3ef0*/  IMAD R23, R23, R22, RZ ;  /* 0x0000001617177224 */ /* 0x000fce00078e02ff */
.L_x_86:
[----:B------:R-:W-:Y:S05]  /*3f00*/  BSYNC B1 ;  /* 0x0000000000017941 */ /* 0x000fea0003800000 */
.L_x_85:
        /* <DEDUP_REMOVED lines=10> */
.L_x_88:
[----:B------:R-:W-:Y:S05]  /*3fb0*/  BSYNC B1 ;  /* 0x0000000000017941 */ /* 0x000fea0003800000 */
.L_x_87:
[----:B0-----:R-:W-:Y:S01]  /*3fc0*/  @!P4 IMAD R15, R164, R18, R23 ;  /* 0x00000012a40fc224 */ /* 0x001fe200078e0217 */
[----:B------:R-:W-:Y:S04]  /*3fd0*/  BSSY B1, `(.L_x_89) ;  /* 0x0000006000017945 */ /* 0x000fe80003800000 */
[----:B------:R0:W-:Y:S01]  /*3fe0*/  @!P4 STG.E.U8 desc[UR46][R6.64+0x18], R15 ;  /* 0x0000180f0600c986 */ /* 0x0001e2000c10112e */
[----:B------:R-:W-:Y:S05]  /*3ff0*/  @P5 BRA `(.L_x_90) ;  /* 0x00000000000c5947 */ /* 0x000fea0003800000 */
[----:B-1----:R-:W5:Y:S02]  /*4000*/  LDG.E.U8 R19, desc[UR46][R12.64+0x19] ;  /* 0x0000192e0c137981 */ /* 0x002f64000c1e1100 */
[----:B-----5:R-:W-:-:S05]  /*4010*/  PRMT R23, R19, 0x8880, RZ ;  /* 0x0000888013177816 */ /* 0x020fca00000000ff */
[----:B------:R-:W-:-:S07]  /*4020*/  IMAD R23, R23, R22, RZ ;  /* 0x0000001617177224 */ /* 0x000fce00078e02ff */
.L_x_90:
[----:B------:R-:W-:Y:S05]  /*4030*/  BSYNC B1 ;  /* 0x0000000000017941 */ /* 0x000fea0003800000 */
.L_x_89:
[----:B------:R-:W-:Y:S01]  /*4040*/  @!P5 IMAD R165, R165, R18, R23 ;  /* 0x00000012a5a5d224 */ /* 0x000fe200078e0217 */
[----:B------:R-:W-:Y:S04]  /*4050*/  BSSY B1, `(.L_x_91) ;  /* 0x0000006000017945 */ /* 0x000fe80003800000 */
[----:B------:R0:W-:Y:S01]  /*4060*/  @!P5 STG.E.U8 desc[UR46][R6.64+0x19], R165 ;  /* 0x000019a50600d986 */ /* 0x0001e2000c10112e */
[----:B------:R-:W-:Y:S05]  /*4070*/  @P6 BRA `(.L_x_92) ;  /* 0x00000000000c6947 */ /* 0x000fea0003800000 */
[----:B-1----:R-:W5:Y:S02]  /*4080*/  LDG.E.U8 R19, desc[UR46][R186.64+0x18] ;  /* 0x0000182eba137981 */ /* 0x002f64000c1e1100 */
[----:B-----5:R-:W-:-:S05]  /*4090*/  PRMT R23, R19, 0x8880, RZ ;  /* 0x0000888013177816 */ /* 0x020fca00000000ff */
[----:B------:R-:W-:-:S07]  /*40a0*/  IMAD R23, R23, R22, RZ ;  /* 0x0000001617177224 */ /* 0x000fce00078e02ff */
.L_x_92:
[----:B------:R-:W-:Y:S05]  /*40b0*/  BSYNC B1 ;  /* 0x0000000000017941 */ /* 0x000fea0003800000 */
.L_x_91:
        /* <DEDUP_REMOVED lines=10> */
.L_x_94:
[----:B------:R-:W-:Y:S05]  /*4160*/  BSYNC B1 ;  /* 0x0000000000017941 */ /* 0x000fea0003800000 */
.L_x_93:
[----:B------:R-:W-:Y:S01]  /*4170*/  @!P4 IMAD R167, R167, R18, R23 ;  /* 0x00000012a7a7c224 */ /* 0x000fe200078e0217 */
[----:B------:R-:W-:Y:S04]  /*4180*/  BSSY B1, `(.L_x_95) ;  /* 0x0000006000017945 */ /* 0x000fe80003800000 */
[----:B------:R0:W-:Y:S01]  /*4190*/  @!P4 STG.E.U8 desc[UR46][R10.64+0x19], R167 ;  /* 0x000019a70a00c986 */ /* 0x0001e2000c10112e */
[----:B------:R-:W-:Y:S05]  /*41a0*/  @P5 BRA `(.L_x_96) ;  /* 0x00000000000c5947 */ /* 0x000fea0003800000 */
[----:B-1----:R-:W5:Y:S02]  /*41b0*/  LDG.E.U8 R19, desc[UR46][R184.64+0x20] ;  /* 0x0000202eb8137981 */ /* 0x002f64000c1e1100 */
[----:B-----5:R-:W-:-:S05]  /*41c0*/  PRMT R23, R19, 0x8880, RZ ;  /* 0x0000888013177816 */ /* 0x020fca00000000ff */
[----:B------:R-:W-:-:S07]  /*41d0*/  IMAD R23, R23, R22, RZ ;  /* 0x0000001617177224 */ /* 0x000fce00078e02ff */
.L_x_96:
[----:B------:R-:W-:Y:S05]  /*41e0*/  BSYNC B1 ;  /* 0x0000000000017941 */ /* 0x000fea0003800000 */
.L_x_95:
[----:B0-----:R-:W-:Y:S01]  /*41f0*/  @!P5 IMAD R15, R136, R18, R23 ;  /* 0x00000012880fd224 */ /* 0x001fe200078e0217 */
[----:B------:R-:W-:Y:S04]  /*4200*/  BSSY B1, `(.L_x_97) ;  /* 0x0000006000017945 */ /* 0x000fe80003800000 */
[----:B------:R0:W-:Y:S01]  /*4210*/  @!P5 STG.E.U8 desc[UR46][R4.64+0x20], R15 ;  /* 0x0000200f0400d986 */ /* 0x0001e2000c10112e */
[----:B------:R-:W-:Y:S05]  /*4220*/  @P6 BRA `(.L_x_98) ;  /* 0x00000000000c6947 */ /* 0x000fea0003800000 */
[----:B-1----:R-:W5:Y:S02]  /*4230*/  LDG.E.U8 R19, desc[UR46][R184.64+0x21] ;  /* 0x0000212eb8137981 */ /* 0x002f64000c1e1100 */
[----:B-----5:R-:W-:-:S05]  /*4240*/  PRMT R23, R19, 0x8880, RZ ;  /* 0x0000888013177816 */ /* 0x020fca00000000ff */
[----:B------:R-:W-:-:S07]  /*4250*/  IMAD R23, R23, R22, RZ ;  /* 0x0000001617177224 */ /* 0x000fce00078e02ff */
.L_x_98:
[----:B------:R-:W-:Y:S05]  /*4260*/  BSYNC B1 ;  /* 0x0000000000017941 */ /* 0x000fea0003800000 */
.L_x_97:
        /* <DEDUP_REMOVED lines=10> */
.L_x_100:
[----:B------:R-:W-:Y:S05]  /*4310*/  BSYNC B1 ;  /* 0x0000000000017941 */ /* 0x000fea0003800000 */
.L_x_99:
[----:B0-----:R-:W-:Y:S01]  /*4320*/  @!P4 IMAD R15, R138, R18, R23 ;  /* 0x000000128a0fc224 */ /* 0x001fe200078e0217 */
[----:B------:R-:W-:Y:S04]  /*4330*/  BSSY B1, `(.L_x_101) ;  /* 0x0000006000017945 */ /* 0x000fe80003800000 */
[----:B------:R0:W-:Y:S01]  /*4340*/  @!P4 STG.E.U8 desc[UR46][R8.64+0x20], R15 ;  /* 0x0000200f0800c986 */ /* 0x0001e2000c10112e */
[----:B------:R-:W-:Y:S05]  /*4350*/  @P5 BRA `(.L_x_102) ;  /* 0x00000000000c5947 */ /* 0x000fea0003800000 */
[----:B-1----:R-:W5:Y:S02]  /*4360*/  LDG.E.U8 R19, desc[UR46][R168.64+0x21] ;  /* 0x0000212ea8137981 */ /* 0x002f64000c1e1100 */
[----:B-----5:R-:W-:-:S05]  /*4370*/  PRMT R23, R19, 0x8880, RZ ;  /* 0x0000888013177816 */ /* 0x020fca00000000ff */
[----:B------:R-:W-:-:S07]  /*4380*/  IMAD R23, R23, R22, RZ ;  /* 0x0000001617177224 */ /* 0x000fce00078e02ff */
.L_x_102:
[----:B------:R-:W-:Y:S05]  /*4390*/  BSYNC B1 ;  /* 0x0000000000017941 */ /* 0x000fea0003800000 */
.L_x_101:
[----:B------:R-:W-:Y:S01]  /*43a0*/  @!P5 IMAD R139, R139, R18, R23 ;  /* 0x000000128b8bd224 */ /* 0x000fe200078e0217 */
[----:B------:R-:W-:Y:S04]  /*43b0*/  BSSY B1, `(.L_x_103) ;  /* 0x0000006000017945 */ /* 0x000fe80003800000 */
[----:B------:R0:W-:Y:S01]  /*43c0*/  @!P5 STG.E.U8 desc[UR46][R8.64+0x21], R139 ;  /* 0x0000218b0800d986 */ /* 0x0001e2000c10112e */
[----:B------:R-:W-:Y:S05]  /*43d0*/  @P6 BRA `(.L_x_104) ;  /* 0x00000000000c6947 */ /* 0x000fea0003800000 */
[----:B-1----:R-:W5:Y:S02]  /*43e0*/  LDG.E.U8 R19, desc[UR46][R184.64+0x28] ;  /* 0x0000282eb8137981 */ /* 0x002f64000c1e1100 */
[----:B-----5:R-:W-:-:S05]  /*43f0*/  PRMT R23, R19, 0x8880, RZ ;  /* 0x0000888013177816 */ /* 0x020fca00000000ff */
[----:B------:R-:W-:-:S07]  /*4400*/  IMAD R23, R23, R22, RZ ;  /* 0x0000001617177224 */ /* 0x000fce00078e02ff */
.L_x_104:
[----:B------:R-:W-:Y:S05]  /*4410*/  BSYNC B1 ;  /* 0x0000000000017941 */ /* 0x000fea0003800000 */
.L_x_103:
        /* <DEDUP_REMOVED lines=10> */
.L_x_106:
[----:B------:R-:W-:Y:S05]  /*44c0*/  BSYNC B1 ;  /* 0x0000000000017941 */ /* 0x000fea0003800000 */
.L_x_105:
[----:B------:R-:W-:Y:S01]  /*44d0*/  @!P4 IMAD R141, R141, R18, R23 ;  /* 0x000000128d8dc224 */ /* 0x000fe200078e0217 */
[----:B------:R-:W-:Y:S04]  /*44e0*/  BSSY B1, `(.L_x_107) ;  /* 0x0000006000017945 */ /* 0x000fe80003800000 */
[----:B------:R0:W-:Y:S01]  /*44f0*/  @!P4 STG.E.U8 desc[UR46][R4.64+0x29], R141 ;  /* 0x0000298d0400c986 */ /* 0x0001e2000c10112e */
[----:B------:R-:W-:Y:S05]  /*4500*/  @P5 BRA `(.L_x_108) ;  /* 0x00000000000c5947 */ /* 0x000fea0003800000 */
[----:B-1----:R-:W5:Y:S02]  /*4510*/  LDG.E.U8 R19, desc[UR46][R168.64+0x28] ;  /* 0x0000282ea8137981 */ /* 0x002f64000c1e1100 */
[----:B-----5:R-:W-:-:S05]  /*4520*/  PRMT R23, R19, 0x8880, RZ ;  /* 0x0000888013177816 */ /* 0x020fca00000000ff */
[----:B------:R-:W-:-:S07]  /*4530*/  IMAD R23, R23, R22, RZ ;  /* 0x0000001617177224 */ /* 0x000fce00078e02ff */
.L_x_108:
[----:B------:R-:W-:Y:S05]  /*4540*/  BSYNC B1 ;  /* 0x0000000000017941 */ /* 0x000fea0003800000 */
.L_x_107:
[----:B0-----:R-:W-:Y:S01]  /*4550*/  @!P5 IMAD R15, R142, R18, R23 ;  /* 0x000000128e0fd224 */ /* 0x001fe200078e0217 */
[----:B------:R-:W-:Y:S04]  /*4560*/  BSSY B1, `(.L_x_109) ;  /* 0x0000006000017945 */ /* 0x000fe80003800000 */
[----:B------:R0:W-:Y:S01]  /*4570*/  @!P5 STG.E.U8 desc[UR46][R8.64+0x28], R15 ;  /* 0x0000280f0800d986 */ /* 0x0001e2000c10112e */
[----:B------:R-:W-:Y:S05]  /*4580*/  @P6 BRA `(.L_x_110) ;  /* 0x00000000000c6947 */ /* 0x000fea0003800000 */
[----:B-1----:R-:W5:Y:S02]  /*4590*/  LDG.E.U8 R19, desc[UR46][R168.64+0x29] ;  /* 0x0000292ea8137981 */ /* 0x002f64000c1e1100 */
[----:B-----5:R-:W-:-:S05]  /*45a0*/  PRMT R23, R19, 0x8880, RZ ;  /* 0x0000888013177816 */ /* 0x020fca00000000ff */
[----:B------:R-:W-:-:S07]  /*45b0*/  IMAD R23, R23, R22, RZ ;  /* 0x0000001617177224 */ /* 0x000fce00078e02ff */
.L_x_110:
[----:B------:R-:W-:Y:S05]  /*45c0*/  BSYNC B1 ;  /* 0x0000000000017941 */ /* 0x000fea0003800000 */
.L_x_109:
        /* <DEDUP_REMOVED lines=10> */
.L_x_112:
[----:B------:R-:W-:Y:S05]  /*4670*/  BSYNC B1 ;  /* 0x0000000000017941 */ /* 0x000fea0003800000 */
.L_x_111:
[----:B0-----:R-:W-:Y:S01]  /*4680*/  @!P4 IMAD R15, R144, R18, R23 ;  /* 0x00000012900fc224 */ /* 0x001fe200078e0217 */
[----:B------:R-:W-:Y:S04]  /*4690*/  BSSY B1, `(.L_x_113) ;  /* 0x0000006000017945 */ /* 0x000fe80003800000 */
[----:B------:R0:W-:Y:S01]  /*46a0*/  @!P4 STG.E.U8 desc[UR46][R4.64+0x30], R15 ;  /* 0x0000300f0400c986 */ /* 0x0001e2000c10112e */
[----:B------:R-:W-:Y:S05]  /*46b0*/  @P5 BRA `(.L_x_114) ;  /* 0x00000000000c5947 */ /* 0x000fea0003800000 */
[----:B-1----:R-:W5:Y:S02]  /*46c0*/  LDG.E.U8 R19, desc[UR46][R184.64+0x31] ;  /* 0x0000312eb8137981 */ /* 0x002f64000c1e1100 */
[----:B-----5:R-:W-:-:S05]  /*46d0*/  PRMT R23, R19, 0x8880, RZ ;  /* 0x0000888013177816 */ /* 0x020fca00000000ff */
[----:B------:R-:W-:-:S07]  /*46e0*/  IMAD R23, R23, R22, RZ ;  /* 0x0000001617177224 */ /* 0x000fce00078e02ff */
.L_x_114:
[----:B------:R-:W-:Y:S05]  /*46f0*/  BSYNC B1 ;  /* 0x0000000000017941 */ /* 0x000fea0003800000 */
.L_x_113:
[----:B------:R-:W-:Y:S01]  /*4700*/  @!P5 IMAD R145, R145, R18, R23 ;  /* 0x000000129191d224 */ /* 0x000fe200078e0217 */
[----:B------:R-:W-:Y:S04]  /*4710*/  BSSY B1, `(.L_x_115) ;  /* 0x0000006000017945 */ /* 0x000fe80003800000 */
[----:B------:R0:W-:Y:S01]  /*4720*/  @!P5 STG.E.U8 desc[UR46][R4.64+0x31], R145 ;  /* 0x000031910400d986 */ /* 0x0001e2000c10112e */
[----:B------:R-:W-:Y:S05]  /*4730*/  @P6 BRA `(.L_x_116) ;  /* 0x00000000000c6947 */ /* 0x000fea0003800000 */
[----:B-1----:R-:W5:Y:S02]  /*4740*/  LDG.E.U8 R19, desc[UR46][R168.64+0x30] ;  /* 0x0000302ea8137981 */ /* 0x002f64000c1e1100 */
[----:B-----5:R-:W-:-:S05]  /*4750*/  PRMT R23, R19, 0x8880, RZ ;  /* 0x0000888013177816 */ /* 0x020fca00000000ff */
[----:B------:R-:W-:-:S07]  /*4760*/  IMAD R23, R23, R22, RZ ;  /* 0x0000001617177224 */ /* 0x000fce00078e02ff */
.L_x_116:
[----:B------:R-:W-:Y:S05]  /*4770*/  BSYNC B1 ;  /* 0x0000000000017941 */ /* 0x000fea0003800000 */
.L_x_115:
        /* <DEDUP_REMOVED lines=10> */
.L_x_118:
[----:B------:R-:W-:Y:S05]  /*4820*/  BSYNC B1 ;  /* 0x0000000000017941 */ /* 0x000fea0003800000 */
.L_x_117:
[----:B------:R-:W-:Y:S01]  /*4830*/  @!P4 IMAD R147, R147, R18, R23 ;  /* 0x000000129393c224 */ /* 0x000fe200078e0217 */
[----:B------:R-:W-:Y:S04]  /*4840*/  BSSY B1, `(.L_x_119) ;  /* 0x0000006000017945 */ /* 0x000fe80003800000 */
[----:B------:R0:W-:Y:S01]  /*4850*/  @!P4 STG.E.U8 desc[UR46][R8.64+0x31], R147 ;  /* 0x000031930800c986 */ /* 0x0001e2000c10112e */
[----:B------:R-:W-:Y:S05]  /*4860*/  @P5 BRA `(.L_x_120) ;  /* 0x00000000000c5947 */ /* 0x000fea0003800000 */
[----:B-1----:R-:W5:Y:S02]  /*4870*/  LDG.E.U8 R19, desc[UR46][R184.64+0x38] ;  /* 0x0000382eb8137981 */ /* 0x002f64000c1e1100 */
[----:B-----5:R-:W-:-:S05]  /*4880*/  PRMT R23, R19, 0x8880, RZ ;  /* 0x0000888013177816 */ /* 0x020fca00000000ff */
[----:B------:R-:W-:-:S07]  /*4890*/  IMAD R23, R23, R22, RZ ;  /* 0x0000001617177224 */ /* 0x000fce00078e02ff */
.L_x_120:
[----:B------:R-:W-:Y:S05]  /*48a0*/  BSYNC B1 ;  /* 0x0000000000017941 */ /* 0x000fea0003800000 */
.L_x_119:
[----:B0-----:R-:W-:Y:S01]  /*48b0*/  @!P5 IMAD R15, R148, R18, R23 ;  /* 0x00000012940fd224 */ /* 0x001fe200078e0217 */
[----:B------:R-:W-:Y:S04]  /*48c0*/  BSSY B1, `(.L_x_121) ;  /* 0x0000006000017945 */ /* 0x000fe80003800000 */
[----:B------:R0:W-:Y:S01]  /*48d0*/  @!P5 STG.E.U8 desc[UR46][R4.64+0x38], R15 ;  /* 0x0000380f0400d986 */ /* 0x0001e2000c10112e */
[----:B------:R-:W-:Y:S05]  /*48e0*/  @P6 BRA `(.L_x_122) ;  /* 0x00000000000c6947 */ /* 0x000fea0003800000 */
[----:B-1----:R-:W5:Y:S02]  /*48f0*/  LDG.E.U8 R19, desc[UR46][R184.64+0x39] ;  /* 0x0000392eb8137981 */ /* 0x002f64000c1e1100 */
[----:B-----5:R-:W-:-:S05]  /*4900*/  PRMT R23, R19, 0x8880, RZ ;  /* 0x0000888013177816 */ /* 0x020fca00000000ff */
[----:B------:R-:W-:-:S07]  /*4910*/  IMAD R23, R23, R22, RZ ;  /* 0x0000001617177224 */ /* 0x000fce00078e02ff */
.L_x_122:
[----:B------:R-:W-:Y:S05]  /*4920*/  BSYNC B1 ;  /* 0x0000000000017941 */ /* 0x000fea0003800000 */
.L_x_121:
        /* <DEDUP_REMOVED lines=10> */
.L_x_124:
[----:B------:R-:W-:Y:S05]  /*49d0*/  BSYNC B1 ;  /* 0x0000000000017941 */ /* 0x000fea0003800000 */
.L_x_123:
[----:B0-----:R-:W-:Y:S01]  /*49e0*/  @!P4 IMAD R15, R150, R18, R23 ;  /* 0x00000012960fc224 */ /* 0x001fe200078e0217 */
[----:B------:R-:W-:Y:S04]  /*49f0*/  BSSY B1, `(.L_x_125) ;  /* 0x0000006000017945 */ /* 0x000fe80003800000 */
[----:B------:R0:W-:Y:S01]  /*4a00*/  @!P4 STG.E.U8 desc[UR46][R8.64+0x38], R15 ;  /* 0x0000380f0800c986 */ /* 0x0001e2000c10112e */
[----:B------:R-:W-:Y:S05]  /*4a10*/  @P5 BRA `(.L_x_126) ;  /* 0x00000000000c5947 */ /* 0x000fea0003800000 */
[----:B-1----:R-:W5:Y:S02]  /*4a20*/  LDG.E.U8 R19, desc[UR46][R168.64+0x39] ;  /* 0x0000392ea8137981 */ /* 0x002f64000c1e1100 */
[----:B-----5:R-:W-:-:S05]  /*4a30*/  PRMT R23, R19, 0x8880, RZ ;  /* 0x0000888013177816 */ /* 0x020fca00000000ff */
[----:B------:R-:W-:-:S07]  /*4a40*/  IMAD R23, R23, R22, RZ ;  /* 0x0000001617177224 */ /* 0x000fce00078e02ff */
.L_x_126:
[----:B------:R-:W-:Y:S05]  /*4a50*/  BSYNC B1 ;  /* 0x0000000000017941 */ /* 0x000fea0003800000 */
.L_x_125:
[----:B------:R-:W-:Y:S01]  /*4a60*/  @!P5 IMAD R151, R151, R18, R23 ;  /* 0x000000129797d224 */ /* 0x000fe200078e0217 */
[----:B------:R-:W-:Y:S04]  /*4a70*/  BSSY B1, `(.L_x_127) ;  /* 0x0000006000017945 */ /* 0x000fe80003800000 */
[----:B------:R0:W-:Y:S01]  /*4a80*/  @!P5 STG.E.U8 desc[UR46][R8.64+0x39], R151 ;  /* 0x000039970800d986 */ /* 0x0001e2000c10112e */
[----:B------:R-:W-:Y:S05]  /*4a90*/  @P6 BRA `(.L_x_128) ;  /* 0x00000000000c6947 */ /* 0x000fea0003800000 */
[----:B-1----:R-:W5:Y:S02]  /*4aa0*/  LDG.E.U8 R19, desc[UR46][R12.64+0x20] ;  /* 0x0000202e0c137981 */ /* 0x002f64000c1e1100 */
[----:B-----5:R-:W-:-:S05]  /*4ab0*/  PRMT R23, R19, 0x8880, RZ ;  /* 0x0000888013177816 */ /* 0x020fca00000000ff */
[----:B------:R-:W-:-:S07]  /*4ac0*/  IMAD R23, R23, R22, RZ ;  /* 0x0000001617177224 */ /* 0x000fce00078e02ff */
.L_x_128:
[----:B------:R-:W-:Y:S05]  /*4ad0*/  BSYNC B1 ;  /* 0x0000000000017941 */ /* 0x000fea0003800000 */
.L_x_127:
        /* <DEDUP_REMOVED lines=10> */
.L_x_130:
[----:B------:R-:W-:Y:S05]  /*4b80*/  BSYNC B1 ;  /* 0x0000000000017941 */ /* 0x000fea0003800000 */
.L_x_129:
[----:B------:R-:W-:Y:S01]  /*4b90*/  @!P4 IMAD R121, R121, R18, R23 ;  /* 0x000000127979c224 */ /* 0x000fe200078e0217 */
[----:B------:R-:W-:Y:S04]  /*4ba0*/  BSSY B1, `(.L_x_131) ;  /* 0x0000006000017945 */ /* 0x000fe80003800000 */
[----:B------:R0:W-:Y:S01]  /*4bb0*/  @!P4 STG.E.U8 desc[UR46][R6.64+0x21], R121 ;  /* 0x000021790600c986 */ /* 0x0001e2000c10112e */
[----:B------:R-:W-:Y:S05]  /*4bc0*/  @P5 BRA `(.L_x_132) ;  /* 0x00000000000c5947 */ /* 0x000fea0003800000 */
[----:B-1----:R-:W5:Y:S02]  /*4bd0*/  LDG.E.U8 R19, desc[UR46][R186.64+0x20] ;  /* 0x0000202eba137981 */ /* 0x002f64000c1e1100 */
[----:B-----5:R-:W-:-:S05]  /*4be0*/  PRMT R23, R19, 0x8880, RZ ;  /* 0x0000888013177816 */ /* 0x020fca00000000ff */
[----:B------:R-:W-:-:S07]  /*4bf0*/  IMAD R23, R23, R22, RZ ;  /* 0x0000001617177224 */ /* 0x000fce00078e02ff */
.L_x_132:
[----:B------:R-:W-:Y:S05]  /*4c00*/  BSYNC B1 ;  /* 0x0000000000017941 */ /* 0x000fea0003800000 */
.L_x_131:
[----:B0-----:R-:W-:Y:S01]  /*4c10*/  @!P5 IMAD R15, R122, R18, R23 ;  /* 0x000000127a0fd224 */ /* 0x001fe200078e0217 */
[----:B------:R-:W-:Y:S04]  /*4c20*/  BSSY B1, `(.L_x_133) ;  /* 0x0000006000017945 */ /* 0x000fe80003800000 */
[----:B------:R0:W-:Y:S01]  /*4c30*/  @!P5 STG.E.U8 desc[UR46][R10.64+0x20], R15 ;  /* 0x0000200f0a00d986 */ /* 0x0001e2000c10112e */
[----:B------:R-:W-:Y:S05]  /*4c40*/  @P6 BRA `(.L_x_134) ;  /* 0x00000000000c6947 */ /* 0x000fea0003800000 */
[----:B-1----:R-:W5:Y:S02]  /*4c50*/  LDG.E.U8 R19, desc[UR46][R186.64+0x21] ;  /* 0x0000212eba137981 */ /* 0x002f64000c1e1100 */
[----:B-----5:R-:W-:-:S05]  /*4c60*/  PRMT R23, R19, 0x8880, RZ ;  /* 0x0000888013177816 */ /* 0x020fca00000000ff */
[----:B------:R-:W-:-:S07]  /*4c70*/  IMAD R23, R23, R22, RZ ;  /* 0x0000001617177224 */ /* 0x000fce00078e02ff */
.L_x_134:
[----:B------:R-:W-:Y:S05]  /*4c80*/  BSYNC B1 ;  /* 0x0000000000017941 */ /* 0x000fea0003800000 */
.L_x_133:
        /* <DEDUP_REMOVED lines=10> */
.L_x_136:
[----:B------:R-:W-:Y:S05]  /*4d30*/  BSYNC B1 ;  /* 0x0000000000017941 */ /* 0x000fea0003800000 */
.L_x_135:
[----:B0-----:R-:W-:Y:S01]  /*4d40*/  @!P4 IMAD R15, R124, R18, R23 ;  /* 0x000000127c0fc224 */ /* 0x001fe200078e0217 */
[----:B------:R-:W-:Y:S04]  /*4d50*/  BSSY B1, `(.L_x_137) ;  /* 0x0000006000017945 */ /* 0x000fe80003800000 */
[----:B------:R0:W-:Y:S01]  /*4d60*/  @!P4 STG.E.U8 desc[UR46][R6.64+0x28], R15 ;  /* 0x0000280f0600c986 */ /* 0x0001e2000c10112e */
[----:B------:R-:W-:Y:S05]  /*4d70*/  @P5 BRA `(.L_x_138) ;  /* 0x00000000000c5947 */ /* 0x000fea0003800000 */
[----:B-1----:R-:W5:Y:S02]  /*4d80*/  LDG.E.U8 R19, desc[UR46][R12.64+0x29] ;  /* 0x0000292e0c137981 */ /* 0x002f64000c1e1100 */
[----:B-----5:R-:W-:-:S05]  /*4d90*/  PRMT R23, R19, 0x8880, RZ ;  /* 0x0000888013177816 */ /* 0x020fca00000000ff */
[----:B------:R-:W-:-:S07]  /*4da0*/  IMAD R23, R23, R22, RZ ;  /* 0x0000001617177224 */ /* 0x000fce00078e02ff */
.L_x_138:
[----:B------:R-:W-:Y:S05]  /*4db0*/  BSYNC B1 ;  /* 0x0000000000017941 */ /* 0x000fea0003800000 */
.L_x_137:
[----:B------:R-:W-:Y:S01]  /*4dc0*/  @!P5 IMAD R125, R125, R18, R23 ;  /* 0x000000127d7dd224 */ /* 0x000fe200078e0217 */
[----:B------:R-:W-:Y:S04]  /*4dd0*/  BSSY B1, `(.L_x_139) ;  /* 0x0000006000017945 */ /* 0x000fe80003800000 */
[----:B------:R0:W-:Y:S01]  /*4de0*/  @!P5 STG.E.U8 desc[UR46][R6.64+0x29], R125 ;  /* 0x0000297d0600d986 */ /* 0x0001e2000c10112e */
[----:B------:R-:W-:Y:S05]  /*4df0*/  @P6 BRA `(.L_x_140) ;  /* 0x00000000000c6947 */ /* 0x000fea0003800000 */
[----:B-1----:R-:W5:Y:S02]  /*4e00*/  LDG.E.U8 R19, desc[UR46][R186.64+0x28] ;  /* 0x0000282eba137981 */ /* 0x002f64000c1e1100 */
[----:B-----5:R-:W-:-:S05]  /*4e10*/  PRMT R23, R19, 0x8880, RZ ;  /* 0x0000888013177816 */ /* 0x020fca00000000ff */
[----:B------:R-:W-:-:S07]  /*4e20*/  IMAD R23, R23, R22, RZ ;  /* 0x0000001617177224 */ /* 0x000fce00078e02ff */
.L_x_140:
[----:B------:R-:W-:Y:S05]  /*4e30*/  BSYNC B1 ;  /* 0x0000000000017941 */ /* 0x000fea0003800000 */
.L_x_139:
        /* <DEDUP_REMOVED lines=10> */
.L_x_142:
[----:B------:R-:W-:Y:S05]  /*4ee0*/  BSYNC B1 ;  /* 0x0000000000017941 */ /* 0x000fea0003800000 */
.L_x_141:
[----:B------:R-:W-:Y:S01]  /*4ef0*/  @!P4 IMAD R127, R127, R18, R23 ;  /* 0x000000127f7fc224 */ /* 0x000fe200078e0217 */
[----:B------:R-:W-:Y:S04]  /*4f00*/  BSSY B1, `(.L_x_143) ;  /* 0x0000006000017945 */ /* 0x000fe80003800000 */
[----:B------:R0:W-:Y:S01]  /*4f10*/  @!P4 STG.E.U8 desc[UR46][R10.64+0x29], R127 ;  /* 0x0000297f0a00c986 */ /* 0x0001e2000c10112e */
[----:B------:R-:W-:Y:S05]  /*4f20*/  @P5 BRA `(.L_x_144) ;  /* 0x00000000000c5947 */ /* 0x000fea0003800000 */
[----:B-1----:R-:W5:Y:S02]  /*4f30*/  LDG.E.U8 R19, desc[UR46][R12.64+0x30] ;  /* 0x0000302e0c137981 */ /* 0x002f64000c1e1100 */
[----:B-----5:R-:W-:-:S05]  /*4f40*/  PRMT R23, R19, 0x8880, RZ ;  /* 0x0000888013177816 */ /* 0x020fca00000000ff */
[----:B------:R-:W-:-:S07]  /*4f50*/  IMAD R23, R23, R22, RZ ;  /* 0x0000001617177224 */ /* 0x000fce00078e02ff */
.L_x_144:
[----:B------:R-:W-:Y:S05]  /*4f60*/  BSYNC B1 ;  /* 0x0000000000017941 */ /* 0x000fea0003800000 */
.L_x_143:
[----:B0-----:R-:W-:Y:S01]  /*4f70*/  @!P5 IMAD R15, R128, R18, R23 ;  /* 0x00000012800fd224 */ /* 0x001fe200078e0217 */
[----:B------:R-:W-:Y:S04]  /*4f80*/  BSSY B1, `(.L_x_145) ;  /* 0x0000006000017945 */ /* 0x000fe80003800000 */
[----:B------:R0:W-:Y:S01]  /*4f90*/  @!P5 STG.E.U8 desc[UR46][R6.64+0x30], R15 ;  /* 0x0000300f0600d986 */ /* 0x0001e2000c10112e */
[----:B------:R-:W-:Y:S05]  /*4fa0*/  @P6 BRA `(.L_x_146) ;  /* 0x00000000000c6947 */ /* 0x000fea0003800000 */
[----:B-1----:R-:W5:Y:S02]  /*4fb0*/  LDG.E.U8 R19, desc[UR46][R12.64+0x31] ;  /* 0x0000312e0c137981 */ /* 0x002f64000c1e1100 */
[----:B-----5:R-:W-:-:S05]  /*4fc0*/  PRMT R23, R19, 0x8880, RZ ;  /* 0x0000888013177816 */ /* 0x020fca00000000ff */
[----:B------:R-:W-:-:S07]  /*4fd0*/  IMAD R23, R23, R22, RZ ;  /* 0x0000001617177224 */ /* 0x000fce00078e02ff */
.L_x_146:
[----:B------:R-:W-:Y:S05]  /*4fe0*/  BSYNC B1 ;  /* 0x0000000000017941 */ /* 0x000fea0003800000 */
.L_x_145:
        /* <DEDUP_REMOVED lines=10> */
.L_x_148:
[----:B------:R-:W-:Y:S05]  /*5090*/  BSYNC B1 ;  /* 0x0000000000017941 */ /* 0x000fea0003800000 */
.L_x_147:
[----:B0-----:R-:W-:Y:S01]  /*50a0*/  @!P4 IMAD R15, R130, R18, R23 ;  /* 0x00000012820fc224 */ /* 0x001fe200078e0217 */
[----:B------:R-:W-:Y:S04]  /*50b0*/  BSSY B1, `(.L_x_149) ;  /* 0x0000006000017945 */ /* 0x000fe80003800000 */
[----:B------:R0:W-:Y:S01]  /*50c0*/  @!P4 STG.E.U8 desc[UR46][R10.64+0x30], R15 ;  /* 0x0000300f0a00c986 */ /* 0x0001e2000c10112e */
[----:B------:R-:W-:Y:S05]  /*50d0*/  @P5 BRA `(.L_x_150) ;  /* 0x00000000000c5947 */ /* 0x000fea0003800000 */
[----:B-1----:R-:W5:Y:S02]  /*50e0*/  LDG.E.U8 R19, desc[UR46][R186.64+0x31] ;  /* 0x0000312eba137981 */ /* 0x002f64000c1e1100 */
[----:B-----5:R-:W-:-:S05]  /*50f0*/  PRMT R23, R19, 0x8880, RZ ;  /* 0x0000888013177816 */ /* 0x020fca00000000ff */
[----:B------:R-:W-:-:S07]  /*5100*/  IMAD R23, R23, R22, RZ ;  /* 0x0000001617177224 */ /* 0x000fce00078e02ff */
.L_x_150:
[----:B------:R-:W-:Y:S05]  /*5110*/  BSYNC B1 ;  /* 0x0000000000017941 */ /* 0x000fea0003800000 */
.L_x_149:
[----:B------:R-:W-:Y:S01]  /*5120*/  @!P5 IMAD R131, R131, R18, R23 ;  /* 0x000000128383d224 */ /* 0x000fe200078e0217 */
[----:B------:R-:W-:Y:S04]  /*5130*/  BSSY B1, `(.L_x_151) ;  /* 0x0000006000017945 */ /* 0x000fe80003800000 */
[----:B------:R0:W-:Y:S01]  /*5140*/  @!P5 STG.E.U8 desc[UR46][R10.64+0x31], R131 ;  /* 0x000031830a00d986 */ /* 0x0001e2000c10112e */
[----:B------:R-:W-:Y:S05]  /*5150*/  @P6 BRA `(.L_x_152) ;  /* 0x00000000000c6947 */ /* 0x000fea0003800000 */
[----:B-1----:R-:W5:Y:S02]  /*5160*/  LDG.E.U8 R19, desc[UR46][R12.64+0x38] ;  /* 0x0000382e0c137981 */ /* 0x002f64000c1e1100 */
[----:B-----5:R-:W-:-:S05]  /*5170*/  PRMT R23, R19, 0x8880, RZ ;  /* 0x0000888013177816 */ /* 0x020fca00000000ff */
[----:B------:R-:W-:-:S07]  /*5180*/  IMAD R23, R23, R22, RZ ;  /* 0x0000001617177224 */ /* 0x000fce00078e02ff */
.L_x_152:
[----:B------:R-:W-:Y:S05]  /*5190*/  BSYNC B1 ;  /* 0x0000000000017941 */ /* 0x000fea0003800000 */
.L_x_151:
        /* <DEDUP_REMOVED lines=10> */
.L_x_154:
[----:B------:R-:W-:Y:S05]  /*5240*/  BSYNC B1 ;  /* 0x0000000000017941 */ /* 0x000fea0003800000 */
.L_x_153:
[----:B------:R-:W-:Y:S01]  /*5250*/  @!P4 IMAD R133, R133, R18, R23 ;  /* 0x000000128585c224 */ /* 0x000fe200078e0217 */
[----:B------:R-:W-:Y:S04]  /*5260*/  BSSY B1, `(.L_x_155) ;  /* 0x0000006000017945 */ /* 0x000fe80003800000 */
[----:B------:R0:W-:Y:S01]  /*5270*/  @!P4 STG.E.U8 desc[UR46][R6.64+0x39], R133 ;  /* 0x000039850600c986 */ /* 0x0001e2000c10112e */
[----:B------:R-:W-:Y:S05]  /*5280*/  @P5 BRA `(.L_x_156) ;  /* 0x00000000000c5947 */ /* 0x000fea0003800000 */
[----:B-1----:R-:W5:Y:S02]  /*5290*/  LDG.E.U8 R19, desc[UR46][R186.64+0x38] ;  /* 0x0000382eba137981 */ /* 0x002f64000c1e1100 */
[----:B-----5:R-:W-:-:S05]  /*52a0*/  PRMT R23, R19, 0x8880, RZ ;  /* 0x0000888013177816 */ /* 0x020fca00000000ff */
[----:B------:R-:W-:-:S07]  /*52b0*/  IMAD R23, R23, R22, RZ ;  /* 0x0000001617177224 */ /* 0x000fce00078e02ff */
.L_x_156:
[----:B------:R-:W-:Y:S05]  /*52c0*/  BSYNC B1 ;  /* 0x0000000000017941 */ /* 0x000fea0003800000 */
.L_x_155:
[----:B0-----:R-:W-:Y:S01]  /*52d0*/  @!P5 IMAD R15, R134, R18, R23 ;  /* 0x00000012860fd224 */ /* 0x001fe200078e0217 */
[----:B------:R-:W-:Y:S04]  /*52e0*/  BSSY B1, `(.L_x_157) ;  /* 0x0000006000017945 */ /* 0x000fe80003800000 */
[----:B------:R0:W-:Y:S01]  /*52f0*/  @!P5 STG.E.U8 desc[UR46][R10.64+0x38], R15 ;  /* 0x0000380f0a00d986 */ /* 0x0001e2000c10112e */
[----:B------:R-:W-:Y:S05]  /*5300*/  @P6 BRA `(.L_x_158) ;  /* 0x00000000000c6947 */ /* 0x000fea0003800000 */
[----:B-1----:R-:W5:Y:S02]  /*5310*/  LDG.E.U8 R19, desc[UR46][R186.64+0x39] ;  /* 0x0000392eba137981 */ /* 0x002f64000c1e1100 */
[----:B-----5:R-:W-:-:S05]  /*5320*/  PRMT R23, R19, 0x8880, RZ ;  /* 0x0000888013177816 */ /* 0x020fca00000000ff */
[----:B------:R-:W-:-:S07]  /*5330*/  IMAD R23, R23, R22, RZ ;  /* 0x0000001617177224 */ /* 0x000fce00078e02ff */
.L_x_158:
[----:B------:R-:W-:Y:S05]  /*5340*/  BSYNC B1 ;  /* 0x0000000000017941 */ /* 0x000fea0003800000 */
.L_x_157:
        /* <DEDUP_REMOVED lines=10> */
.L_x_160:
[----:B------:R-:W-:Y:S05]  /*53f0*/  BSYNC B1 ;  /* 0x0000000000017941 */ /* 0x000fea0003800000 */
.L_x_159:
[----:B0-----:R-:W-:Y:S01]  /*5400*/  @!P4 IMAD R15, R104, R18, R23 ;  /* 0x00000012680fc224 */ /* 0x001fe200078e0217 */
[----:B------:R-:W-:Y:S04]  /*5410*/  BSSY B1, `(.L_x_161) ;  /* 0x0000006000017945 */ /* 0x000fe80003800000 */
[----:B------:R0:W-:Y:S01]  /*5420*/  @!P4 STG.E.U8 desc[UR46][R4.64+0x40], R15 ;  /* 0x0000400f0400c986 */ /* 0x0001e2000c10112e */
[----:B------:R-:W-:Y:S05]  /*5430*/  @P5 BRA `(.L_x_162) ;  /* 0x00000000000c5947 */ /* 0x000fea0003800000 */
[----:B-1----:R-:W5:Y:S02]  /*5440*/  LDG.E.U8 R19, desc[UR46][R184.64+0x41] ;  /* 0x0000412eb8137981 */ /* 0x002f64000c1e1100 */
[----:B-----5:R-:W-:-:S05]  /*5450*/  PRMT R23, R19, 0x8880, RZ ;  /* 0x0000888013177816 */ /* 0x020fca00000000ff */
[----:B------:R-:W-:-:S07]  /*5460*/  IMAD R23, R23, R22, RZ ;  /* 0x0000001617177224 */ /* 0x000fce00078e02ff */
.L_x_162:
[----:B------:R-:W-:Y:S05]  /*5470*/  BSYNC B1 ;  /* 0x0000000000017941 */ /* 0x000fea0003800000 */
.L_x_161:
[----:B------:R-:W-:Y:S01]  /*5480*/  @!P5 IMAD R105, R105, R18, R23 ;  /* 0x000000126969d224 */ /* 0x000fe200078e0217 */
[----:B------:R-:W-:Y:S04]  /*5490*/  BSSY B1, `(.L_x_163) ;  /* 0x0000006000017945 */ /* 0x000fe80003800000 */
[----:B------:R0:W-:Y:S01]  /*54a0*/  @!P5 STG.E.U8 desc[UR46][R4.64+0x41], R105 ;  /* 0x000041690400d986 */ /* 0x0001e2000c10112e */
[----:B------:R-:W-:Y:S05]  /*54b0*/  @P6 BRA `(.L_x_164) ;  /* 0x00000000000c6947 */ /* 0x000fea0003800000 */
[----:B-1----:R-:W5:Y:S02]  /*54c0*/  LDG.E.U8 R19, desc[UR46][R168.64+0x40] ;  /* 0x0000402ea8137981 */ /* 0x002f64000c1e1100 */
[----:B-----5:R-:W-:-:S05]  /*54d0*/  PRMT R23, R19, 0x8880, RZ ;  /* 0x0000888013177816 */ /* 0x020fca00000000ff */
[----:B------:R-:W-:-:S07]  /*54e0*/  IMAD R23, R23, R22, RZ ;  /* 0x0000001617177224 */ /* 0x000fce00078e02ff */
.L_x_164:
[----:B------:R-:W-:Y:S05]  /*54f0*/  BSYNC B1 ;  /* 0x0000000000017941 */ /* 0x000fea0003800000 */
.L_x_163:
        /* <DEDUP_REMOVED lines=10> */
.L_x_166:
[----:B------:R-:W-:Y:S05]  /*55a0*/  BSYNC B1 ;  /* 0x0000000000017941 */ /* 0x000fea0003800000 */
.L_x_165:
[----:B------:R-:W-:Y:S01]  /*55b0*/  @!P4 IMAD R107, R107, R18, R23 ;  /* 0x000000126b6bc224 */ /* 0x000fe200078e0217 */
[----:B------:R-:W-:Y:S04]  /*55c0*/  BSSY B1, `(.L_x_167) ;  /* 0x0000006000017945 */ /* 0x000fe80003800000 */
[----:B------:R0:W-:Y:S01]  /*55d0*/  @!P4 STG.E.U8 desc[UR46][R8.64+0x41], R107 ;  /* 0x0000416b0800c986 */ /* 0x0001e2000c10112e */
[----:B------:R-:W-:Y:S05]  /*55e0*/  @P5 BRA `(.L_x_168) ;  /* 0x00000000000c5947 */ /* 0x000fea0003800000 */
[----:B-1----:R-:W5:Y:S02]  /*55f0*/  LDG.E.U8 R19, desc[UR46][R184.64+0x48] ;  /* 0x0000482eb8137981 */ /* 0x002f64000c1e1100 */
[----:B-----5:R-:W-:-:S05]  /*5600*/  PRMT R23, R19, 0x8880, RZ ;  /* 0x0000888013177816 */ /* 0x020fca00000000ff */
[----:B------:R-:W-:-:S07]  /*5610*/  IMAD R23, R23, R22, RZ ;  /* 0x0000001617177224 */ /* 0x000fce00078e02ff */
.L_x_168:
[----:B------:R-:W-:Y:S05]  /*5620*/  BSYNC B1 ;  /* 0x0000000000017941 */ /* 0x000fea0003800000 */
.L_x_167:
[----:B0-----:R-:W-:Y:S01]  /*5630*/  @!P5 IMAD R15, R108, R18, R23 ;  /* 0x000000126c0fd224 */ /* 0x001fe200078e0217 */
[----:B------:R-:W-:Y:S04]  /*5640*/  BSSY B1, `(.L_x_169) ;  /* 0x0000006000017945 */ /* 0x000fe80003800000 */
[----:B------:R0:W-:Y:S01]  /*5650*/  @!P5 STG.E.U8 desc[UR46][R4.64+0x48], R15 ;  /* 0x0000480f0400d986 */ /* 0x0001e2000c10112e */
[----:B------:R-:W-:Y:S05]  /*5660*/  @P6 BRA `(.L_x_170) ;  /* 0x00000000000c6947 */ /* 0x000fea0003800000 */
[----:B-1----:R-:W5:Y:S02]  /*5670*/  LDG.E.U8 R19, desc[UR46][R184.64+0x49] ;  /* 0x0000492eb8137981 */ /* 0x002f64000c1e1100 */
[----:B-----5:R-:W-:-:S05]  /*5680*/  PRMT R23, R19, 0x8880, RZ ;  /* 0x0000888013177816 */ /* 0x020fca00000000ff */
[----:B------:R-:W-:-:S07]  /*5690*/  IMAD R23, R23, R22, RZ ;  /* 0x0000001617177224 */ /* 0x000fce00078e02ff */
.L_x_170:
[----:B------:R-:W-:Y:S05]  /*56a0*/  BSYNC B1 ;  /* 0x0000000000017941 */ /* 0x000fea0003800000 */
.L_x_169:
        /* <DEDUP_REMOVED lines=10> */
.L_x_172:
[----:B------:R-:W-:Y:S05]  /*5750*/  BSYNC B1 ;  /* 0x0000000000017941 */ /* 0x000fea0003800000 */
.L_x_171:
[----:B0-----:R-:W-:Y:S01]  /*5760*/  @!P4 IMAD R15, R110, R18, R23 ;  /* 0x000000126e0fc224 */ /* 0x001fe200078e0217 */
[----:B------:R-:W-:Y:S04]  /*5770*/  BSSY B1, `(.L_x_173) ;  /* 0x0000006000017945 */ /* 0x000fe80003800000 */
[----:B------:R0:W-:Y:S01]  /*5780*/  @!P4 STG.E.U8 desc[UR46][R8.64+0x48], R15 ;  /* 0x0000480f0800c986 */ /* 0x0001e2000c10112e */
[----:B------:R-:W-:Y:S05]  /*5790*/  @P5 BRA `(.L_x_174) ;  /* 0x00000000000c5947 */ /* 0x000fea0003800000 */
[----:B-1----:R-:W5:Y:S02]  /*57a0*/  LDG.E.U8 R19, desc[UR46][R168.64+0x49] ;  /* 0x0000492ea8137981 */ /* 0x002f64000c1e1100 */
[----:B-----5:R-:W-:-:S05]  /*57b0*/  PRMT R23, R19, 0x8880, RZ ;  /* 0x0000888013177816 */ /* 0x020fca00000000ff */
[----:B------:R-:W-:-:S07]  /*57c0*/  IMAD R23, R23, R22, RZ ;  /* 0x0000001617177224 */ /* 0x000fce00078e02ff */
.L_x_174:
[----:B------:R-:W-:Y:S05]  /*57d0*/  BSYNC B1 ;  /* 0x0000000000017941 */ /* 0x000fea0003800000 */
.L_x_173:
[----:B------:R-:W-:Y:S01]  /*57e0*/  @!P5 IMAD R111, R111, R18, R23 ;  /* 0x000000126f6fd224 */ /* 0x000fe200078e0217 */
[----:B------:R-:W-:Y:S04]  /*57f0*/  BSSY B1, `(.L_x_175) ;  /* 0x0000006000017945 */ /* 0x000fe80003800000 */
[----:B------:R0:W-:Y:S01]  /*5800*/  @!P5 STG.E.U8 desc[UR46][R8.64+0x49], R111 ;  /* 0x0000496f0800d986 */ /* 0x0001e2000c10112e */
[----:B------:R-:W-:Y:S05]  /*5810*/  @P6 BRA `(.L_x_176) ;  /* 0x00000000000c6947 */ /* 0x000fea0003800000 */
[----:B-1----:R-:W5:Y:S02]  /*5820*/  LDG.E.U8 R19, desc[UR46][R184.64+0x50] ;  /* 0x0000502eb8137981 */ /* 0x002f64000c1e1100 */
[----:B-----5:R-:W-:-:S05]  /*5830*/  PRMT R23, R19, 0x8880, RZ ;  /* 0x0000888013177816 */ /* 0x020fca00000000ff */
[----:B------:R-:W-:-:S07]  /*5840*/  IMAD R23, R23, R22, RZ ;  /* 0x0000001617177224 */ /* 0x000fce00078e02ff */
.L_x_176:
[----:B------:R-:W-:Y:S05]  /*5850*/  BSYNC B1 ;  /* 0x0000000000017941 */ /* 0x000fea0003800000 */
.L_x_175:
        /* <DEDUP_REMOVED lines=10> */
.L_x_178:
[----:B------:R-:W-:Y:S05]  /*5900*/  BSYNC B1 ;  /* 0x0000000000017941 */ /* 0x000fea0003800000 */
.L_x_177:
[----:B------:R-:W-:Y:S01]  /*5910*/  @!P4 IMAD R113, R113, R18, R23 ;  /* 0x000000127171c224 */ /* 0x000fe200078e0217 */
[----:B------:R-:W-:Y:S04]  /*5920*/  BSSY B1, `(.L_x_179) ;  /* 0x0000006000017945 */ /* 0x000fe80003800000 */
[----:B------:R0:W-:Y:S01]  /*5930*/  @!P4 STG.E.U8 desc[UR46][R4.64+0x51], R113 ;  /* 0x000051710400c986 */ /* 0x0001e2000c10112e */
[----:B------:R-:W-:Y:S05]  /*5940*/  @P5 BRA `(.L_x_180) ;  /* 0x00000000000c5947 */ /* 0x000fea0003800000 */
[----:B-1----:R-:W5:Y:S02]  /*5950*/  LDG.E.U8 R19, desc[UR46][R168.64+0x50] ;  /* 0x0000502ea8137981 */ /* 0x002f64000c1e1100 */
[----:B-----5:R-:W-:-:S05]  /*5960*/  PRMT R23, R19, 0x8880, RZ ;  /* 0x0000888013177816 */ /* 0x020fca00000000ff */
[----:B------:R-:W-:-:S07]  /*5970*/  IMAD R23, R23, R22, RZ ;  /* 0x0000001617177224 */ /* 0x000fce00078e02ff */
.L_x_180:
[----:B------:R-:W-:Y:S05]  /*5980*/  BSYNC B1 ;  /* 0x0000000000017941 */ /* 0x000fea0003800000 */
.L_x_179:
[----:B0-----:R-:W-:Y:S01]  /*5990*/  @!P5 IMAD R15, R114, R18, R23 ;  /* 0x00000012720fd224 */ /* 0x001fe200078e0217 */
[----:B------:R-:W-:Y:S04]  /*59a0*/  BSSY B1, `(.L_x_181) ;  /* 0x0000006000017945 */ /* 0x000fe80003800000 */
[----:B------:R0:W-:Y:S01]  /*59b0*/  @!P5 STG.E.U8 desc[UR46][R8.64+0x50], R15 ;  /* 0x0000500f0800d986 */ /* 0x0001e2000c10112e */
[----:B------:R-:W-:Y:S05]  /*59c0*/  @P6 BRA `(.L_x_182) ;  /* 0x00000000000c6947 */ /* 0x000fea0003800000 */
[----:B-1----:R-:W5:Y:S02]  /*59d0*/  LDG.E.U8 R19, desc[UR46][R168.64+0x51] ;  /* 0x0000512ea8137981 */ /* 0x002f64000c1e1100 */
[----:B-----5:R-:W-:-:S05]  /*59e0*/  PRMT R23, R19, 0x8880, RZ ;  /* 0x0000888013177816 */ /* 0x020fca00000000ff */
[----:B------:R-:W-:-:S07]  /*59f0*/  IMAD R23, R23, R22, RZ ;  /* 0x0000001617177224 */ /* 0x000fce00078e02ff */
.L_x_182:
[----:B------:R-:W-:Y:S05]  /*5a00*/  BSYNC B1 ;  /* 0x0000000000017941 */ /* 0x000fea0003800000 */
.L_x_181:
        /* <DEDUP_REMOVED lines=10> */
.L_x_184:
[----:B------:R-:W-:Y:S05]  /*5ab0*/  BSYNC B1 ;  /* 0x0000000000017941 */ /* 0x000fea0003800000 */
.L_x_183:
[----:B0-----:R-:W-:Y:S01]  /*5ac0*/  @!P4 IMAD R15, R116, R18, R23 ;  /* 0x00000012740fc224 */ /* 0x001fe200078e0217 */
[----:B------:R-:W-:Y:S04]  /*5ad0*/  BSSY B1, `(.L_x_185) ;  /* 0x0000006000017945 */ /* 0x000fe80003800000 */
[----:B------:R0:W-:Y:S01]  /*5ae0*/  @!P4 STG.E.U8 desc[UR46][R4.64+0x58], R15 ;  /* 0x0000580f0400c986 */ /* 0x0001e2000c10112e */
[----:B------:R-:W-:Y:S05]  /*5af0*/  @P5 BRA `(.L_x_186) ;  /* 0x00000000000c5947 */ /* 0x000fea0003800000 */
[----:B-1----:R-:W5:Y:S02]  /*5b00*/  LDG.E.U8 R19, desc[UR46][R184.64+0x59] ;  /* 0x0000592eb8137981 */ /* 0x002f64000c1e1100 */
[----:B-----5:R-:W-:-:S05]  /*5b10*/  PRMT R23, R19, 0x8880, RZ ;  /* 0x0000888013177816 */ /* 0x020fca00000000ff */
[----:B------:R-:W-:-:S07]  /*5b20*/  IMAD R23, R23, R22, RZ ;  /* 0x0000001617177224 */ /* 0x000fce00078e02ff */
.L_x_186:
[----:B------:R-:W-:Y:S05]  /*5b30*/  BSYNC B1 ;  /* 0x0000000000017941 */ /* 0x000fea0003800000 */
.L_x_185:
[----:B------:R-:W-:Y:S01]  /*5b40*/  @!P5 IMAD R117, R117, R18, R23 ;  /* 0x000000127575d224 */ /* 0x000fe200078e0217 */
[----:B------:R-:W-:Y:S04]  /*5b50*/  BSSY B1, `(.L_x_187) ;  /* 0x0000006000017945 */ /* 0x000fe80003800000 */
[----:B------:R0:W-:Y:S01]  /*5b60*/  @!P5 STG.E.U8 desc[UR46][R4.64+0x59], R117 ;  /* 0x000059750400d986 */ /* 0x0001e2000c10112e */
[----:B------:R-:W-:Y:S05]  /*5b70*/  @P6 BRA `(.L_x_188) ;  /* 0x00000000000c6947 */ /* 0x000fea0003800000 */
[----:B-1----:R-:W5:Y:S02]  /*5b80*/  LDG.E.U8 R19, desc[UR46][R168.64+0x58] ;  /* 0x0000582ea8137981 */ /* 0x002f64000c1e1100 */
[----:B-----5:R-:W-:-:S05]  /*5b90*/  PRMT R23, R19, 0x8880, RZ ;  /* 0x0000888013177816 */ /* 0x020fca00000000ff */
[----:B------:R-:W-:-:S07]  /*5ba0*/  IMAD R23, R23, R22, RZ ;  /* 0x0000001617177224 */ /* 0x000fce00078e02ff */
.L_x_188:
[----:B------:R-:W-:Y:S05]  /*5bb0*/  BSYNC B1 ;  /* 0x0000000000017941 */ /* 0x000fea0003800000 */
.L_x_187:
        /* <DEDUP_REMOVED lines=10> */
.L_x_190:
[----:B------:R-:W-:Y:S05]  /*5c60*/  BSYNC B1 ;  /* 0x0000000000017941 */ /* 0x000fea0003800000 */
.L_x_189:
[----:B------:R-:W-:Y:S01]  /*5c70*/  @!P4 IMAD R119, R119, R18, R23 ;  /* 0x000000127777c224 */ /* 0x000fe200078e0217 */
[----:B------:R-:W-:Y:S04]  /*5c80*/  BSSY B1, `(.L_x_191) ;  /* 0x0000006000017945 */ /* 0x000fe80003800000 */
[----:B------:R0:W-:Y:S01]  /*5c90*/  @!P4 STG.E.U8 desc[UR46][R8.64+0x59], R119 ;  /* 0x000059770800c986 */ /* 0x0001e2000c10112e */
[----:B------:R-:W-:Y:S05]  /*5ca0*/  @P5 BRA `(.L_x_192) ;  /* 0x00000000000c5947 */ /* 0x000fea0003800000 */
[----:B-1----:R-:W5:Y:S02]  /*5cb0*/  LDG.E.U8 R19, desc[UR46][R12.64+0x40] ;  /* 0x0000402e0c137981 */ /* 0x002f64000c1e1100 */
[----:B-----5:R-:W-:-:S05]  /*5cc0*/  PRMT R23, R19, 0x8880, RZ ;  /* 0x0000888013177816 */ /* 0x020fca00000000ff */
[----:B------:R-:W-:-:S07]  /*5cd0*/  IMAD R23, R23, R22, RZ ;  /* 0x0000001617177224 */ /* 0x000fce00078e02ff */
.L_x_192:
[----:B------:R-:W-:Y:S05]  /*5ce0*/  BSYNC B1 ;  /* 0x0000000000017941 */ /* 0x000fea0003800000 */
.L_x_191:
[----:B0-----:R-:W-:Y:S01]  /*5cf0*/  @!P5 IMAD R15, R88, R18, R23 ;  /* 0x00000012580fd224 */ /* 0x001fe200078e0217 */
[----:B------:R-:W-:Y:S04]  /*5d00*/  BSSY B1, `(.L_x_193) ;  /* 0x0000006000017945 */ /* 0x000fe80003800000 */
[----:B------:R0:W-:Y:S01]  /*5d10*/  @!P5 STG.E.U8 desc[UR46][R6.64+0x40], R15 ;  /* 0x0000400f0600d986 */ /* 0x0001e2000c10112e */
[----:B------:R-:W-:Y:S05]  /*5d20*/  @P6 BRA `(.L_x_194) ;  /* 0x00000000000c6947 */ /* 0x000fea0003800000 */
[----:B-1----:R-:W5:Y:S02]  /*5d30*/  LDG.E.U8 R19, desc[UR46][R12.64+0x41] ;  /* 0x0000412e0c137981 */ /* 0x002f64000c1e1100 */
[----:B-----5:R-:W-:-:S05]  /*5d40*/  PRMT R23, R19, 0x8880, RZ ;  /* 0x0000888013177816 */ /* 0x020fca00000000ff */
[----:B------:R-:W-:-:S07]  /*5d50*/  IMAD R23, R23, R22, RZ ;  /* 0x0000001617177224 */ /* 0x000fce00078e02ff */
.L_x_194:
[----:B------:R-:W-:Y:S05]  /*5d60*/  BSYNC B1 ;  /* 0x0000000000017941 */ /* 0x000fea0003800000 */
.L_x_193:
        /* <DEDUP_REMOVED lines=10> */
.L_x_196:
[----:B------:R-:W-:Y:S05]  /*5e10*/  BSYNC B1 ;  /* 0x0000000000017941 */ /* 0x000fea0003800000 */
.L_x_195:
[----:B0-----:R-:W-:Y:S01]  /*5e20*/  @!P4 IMAD R15, R90, R18, R23 ;  /* 0x000000125a0fc224 */ /* 0x001fe200078e0217 */
[----:B------:R-:W-:Y:S04]  /*5e30*/  BSSY B1, `(.L_x_197) ;  /* 0x0000006000017945 */ /* 0x000fe80003800000 */
[----:B------:R0:W-:Y:S01]  /*5e40*/  @!P4 STG.E.U8 desc[UR46][R10.64+0x40], R15 ;  /* 0x0000400f0a00c986 */ /* 0x0001e2000c10112e */
[----:B------:R-:W-:Y:S05]  /*5e50*/  @P5 BRA `(.L_x_198) ;  /* 0x00000000000c5947 */ /* 0x000fea0003800000 */
[----:B-1----:R-:W5:Y:S02]  /*5e60*/  LDG.E.U8 R19, desc[UR46][R186.64+0x41] ;  /* 0x0000412eba137981 */ /* 0x002f64000c1e1100 */
[----:B-----5:R-:W-:-:S05]  /*5e70*/  PRMT R23, R19, 0x8880, RZ ;  /* 0x0000888013177816 */ /* 0x020fca00000000ff */
[----:B------:R-:W-:-:S07]  /*5e80*/  IMAD R23, R23, R22, RZ ;  /* 0x0000001617177224 */ /* 0x000fce00078e02ff */
.L_x_198:
[----:B------:R-:W-:Y:S05]  /*5e90*/  BSYNC B1 ;  /* 0x0000000000017941 */ /* 0x000fea0003800000 */
.L_x_197:
[----:B------:R-:W-:Y:S01]  /*5ea0*/  @!P5 IMAD R91, R91, R18, R23 ;  /* 0x000000125b5bd224 */ /* 0x000fe200078e0217 */
[----:B------:R-:W-:Y:S04]  /*5eb0*/  BSSY B1, `(.L_x_199) ;  /* 0x0000006000017945 */ /* 0x000fe80003800000 */
[----:B------:R0:W-:Y:S01]  /*5ec0*/  @!P5 STG.E.U8 desc[UR46][R10.64+0x41], R91 ;  /* 0x0000415b0a00d986 */ /* 0x0001e2000c10112e */
[----:B------:R-:W-:Y:S05]  /*5ed0*/  @P6 BRA `(.L_x_200) ;  /* 0x00000000000c6947 */ /* 0x000fea0003800000 */
[----:B-1----:R-:W5:Y:S02]  /*5ee0*/  LDG.E.U8 R19, desc[UR46][R12.64+0x48] ;  /* 0x0000482e0c137981 */ /* 0x002f64000c1e1100 */
[----:B-----5:R-:W-:-:S05]  /*5ef0*/  PRMT R23, R19, 0x8880, RZ ;  /* 0x0000888013177816 */ /* 0x020fca00000000ff */
[----:B------:R-:W-:-:S07]  /*5f00*/  IMAD R23, R23, R22, RZ ;  /* 0x0000001617177224 */ /* 0x000fce00078e02ff */
.L_x_200:
[----:B------:R-:W-:Y:S05]  /*5f10*/  BSYNC B1 ;  /* 0x0000000000017941 */ /* 0x000fea0003800000 */
.L_x_199:
        /* <DEDUP_REMOVED lines=10> */
.L_x_202:
[----:B------:R-:W-:Y:S05]  /*5fc0*/  BSYNC B1 ;  /* 0x0000000000017941 */ /* 0x000fea0003800000 */
.L_x_201:
[----:B------:R-:W-:Y:S01]  /*5fd0*/  @!P4 IMAD R93, R93, R18, R23 ;  /* 0x000000125d5dc224 */ /* 0x000fe200078e0217 */
[----:B------:R-:W-:Y:S04]  /*5fe0*/  BSSY B1, `(.L_x_203) ;  /* 0x0000006000017945 */ /* 0x000fe80003800000 */
[----:B------:R0:W-:Y:S01]  /*5ff0*/  @!P4 STG.E.U8 desc[UR46][R6.64+0x49], R93 ;  /* 0x0000495d0600c986 */ /* 0x0001e2000c10112e */
[----:B------:R-:W-:Y:S05]  /*6000*/  @P5 BRA `(.L_x_204) ;  /* 0x00000000000c5947 */ /* 0x000fea0003800000 */
[----:B-1----:R-:W5:Y:S02]  /*6010*/  LDG.E.U8 R19, desc[UR46][R186.64+0x48] ;  /* 0x0000482eba137981 */ /* 0x002f64000c1e1100 */
[----:B-----5:R-:W-:-:S05]  /*6020*/  PRMT R23, R19, 0x8880, RZ ;  /* 0x0000888013177816 */ /* 0x020fca00000000ff */
[----:B------:R-:W-:-:S07]  /*6030*/  IMAD R23, R23, R22, RZ ;  /* 0x0000001617177224 */ /* 0x000fce00078e02ff */
.L_x_204:
[----:B------:R-:W-:Y:S05]  /*6040*/  BSYNC B1 ;  /* 0x0000000000017941 */ /* 0x000fea0003800000 */
.L_x_203:
[----:B0-----:R-:W-:Y:S01]  /*6050*/  @!P5 IMAD R15, R94, R18, R23 ;  /* 0x000000125e0fd224 */ /* 0x001fe200078e0217 */
[----:B------:R-:W-:Y:S04]  /*6060*/  BSSY B1, `(.L_x_205) ;  /* 0x0000006000017945 */ /* 0x000fe80003800000 */
[----:B------:R0:W-:Y:S01]  /*6070*/  @!P5 STG.E.U8 desc[UR46][R10.64+0x48], R15 ;  /* 0x0000480f0a00d986 */ /* 0x0001e2000c10112e */
[----:B------:R-:W-:Y:S05]  /*6080*/  @P6 BRA `(.L_x_206) ;  /* 0x00000000000c6947 */ /* 0x000fea0003800000 */
[----:B-1----:R-:W5:Y:S02]  /*6090*/  LDG.E.U8 R19, desc[UR46][R186.64+0x49] ;  /* 0x0000492eba137981 */ /* 0x002f64000c1e1100 */
[----:B-----5:R-:W-:-:S05]  /*60a0*/  PRMT R23, R19, 0x8880, RZ ;  /* 0x0000888013177816 */ /* 0x020fca00000000ff */
[----:B------:R-:W-:-:S07]  /*60b0*/  IMAD R23, R23, R22, RZ ;  /* 0x0000001617177224 */ /* 0x000fce00078e02ff */
.L_x_206:
[----:B------:R-:W-:Y:S05]  /*60c0*/  BSYNC B1 ;  /* 0x0000000000017941 */ /* 0x000fea0003800000 */
.L_x_205:
        /* <DEDUP_REMOVED lines=10> */
.L_x_208:
[----:B------:R-:W-:Y:S05]  /*6170*/  BSYNC B1 ;  /* 0x0000000000017941 */ /* 0x000fea0003800000 */
.L_x_207:
[----:B0-----:R-:W-:Y:S01]  /*6180*/  @!P4 IMAD R15, R96, R18, R23 ;  /* 0x00000012600fc224 */ /* 0x001fe200078e0217 */
[----:B------:R-:W-:Y:S04]  /*6190*/  BSSY B1, `(.L_x_209) ;  /* 0x0000006000017945 */ /* 0x000fe80003800000 */
[----:B------:R0:W-:Y:S01]  /*61a0*/  @!P4 STG.E.U8 desc[UR46][R6.64+0x50], R15 ;  /* 0x0000500f0600c986 */ /* 0x0001e2000c10112e */
[----:B------:R-:W-:Y:S05]  /*61b0*/  @P5 BRA `(.L_x_210) ;  /* 0x00000000000c5947 */ /* 0x000fea0003800000 */
[----:B-1----:R-:W5:Y:S02]  /*61c0*/  LDG.E.U8 R19, desc[UR46][R12.64+0x51] ;  /* 0x0000512e0c137981 */ /* 0x002f64000c1e1100 */
[----:B-----5:R-:W-:-:S05]  /*61d0*/  PRMT R23, R19, 0x8880, RZ ;  /* 0x0000888013177816 */ /* 0x020fca00000000ff */
[----:B------:R-:W-:-:S07]  /*61e0*/  IMAD R23, R23, R22, RZ ;  /* 0x0000001617177224 */ /* 0x000fce00078e02ff */
.L_x_210:
[----:B------:R-:W-:Y:S05]  /*61f0*/  BSYNC B1 ;  /* 0x0000000000017941 */ /* 0x000fea0003800000 */
.L_x_209:
[----:B------:R-:W-:Y:S01]  /*6200*/  @!P5 IMAD R97, R97, R18, R23 ;  /* 0x000000126161d224 */ /* 0x000fe200078e0217 */
[----:B------:R-:W-:Y:S04]  /*6210*/  BSSY B1, `(.L_x_211) ;  /* 0x0000006000017945 */ /* 0x000fe80003800000 */
[----:B------:R0:W-:Y:S01]  /*6220*/  @!P5 STG.E.U8 desc[UR46][R6.64+0x51], R97 ;  /* 0x000051610600d986 */ /* 0x0001e2000c10112e */
[----:B------:R-:W-:Y:S05]  /*6230*/  @P6 BRA `(.L_x_212) ;  /* 0x00000000000c6947 */ /* 0x000fea0003800000 */
[----:B-1----:R-:W5:Y:S02]  /*6240*/  LDG.E.U8 R19, desc[UR46][R186.64+0x50] ;  /* 0x0000502eba137981 */ /* 0x002f64000c1e1100 */
[----:B-----5:R-:W-:-:S05]  /*6250*/  PRMT R23, R19, 0x8880, RZ ;  /* 0x0000888013177816 */ /* 0x020fca00000000ff */
[----:B------:R-:W-:-:S07]  /*6260*/  IMAD R23, R23, R22, RZ ;  /* 0x0000001617177224 */ /* 0x000fce00078e02ff */
.L_x_212:
[----:B------:R-:W-:Y:S05]  /*6270*/  BSYNC B1 ;  /* 0x0000000000017941 */ /* 0x000fea0003800000 */
.L_x_211:
        /* <DEDUP_REMOVED lines=10> */
.L_x_214:
[----:B------:R-:W-:Y:S05]  /*6320*/  BSYNC B1 ;  /* 0x0000000000017941 */ /* 0x000fea0003800000 */
.L_x_213:
[----:B------:R-:W-:Y:S01]  /*6330*/  @!P4 IMAD R99, R99, R18, R23 ;  /* 0x000000126363c224 */ /* 0x000fe200078e0217 */
[----:B------:R-:W-:Y:S04]  /*6340*/  BSSY B1, `(.L_x_215) ;  /* 0x0000006000017945 */ /* 0x000fe80003800000 */
[----:B------:R0:W-:Y:S01]  /*6350*/  @!P4 STG.E.U8 desc[UR46][R10.64+0x51], R99 ;  /* 0x000051630a00c986 */ /* 0x0001e2000c10112e */
[----:B------:R-:W-:Y:S05]  /*6360*/  @P5 BRA `(.L_x_216) ;  /* 0x00000000000c5947 */ /* 0x000fea0003800000 */
[----:B-1----:R-:W5:Y:S02]  /*6370*/  LDG.E.U8 R19, desc[UR46][R12.64+0x58] ;  /* 0x0000582e0c137981 */ /* 0x002f64000c1e1100 */
[----:B-----5:R-:W-:-:S05]  /*6380*/  PRMT R23, R19, 0x8880, RZ ;  /* 0x0000888013177816 */ /* 0x020fca00000000ff */
[----:B------:R-:W-:-:S07]  /*6390*/  IMAD R23, R23, R22, RZ ;  /* 0x0000001617177224 */ /* 0x000fce00078e02ff */
.L_x_216:
[----:B------:R-:W-:Y:S05]  /*63a0*/  BSYNC B1 ;  /* 0x0000000000017941 */ /* 0x000fea0003800000 */
.L_x_215:
[----:B0-----:R-:W-:Y:S01]  /*63b0*/  @!P5 IMAD R15, R100, R18, R23 ;  /* 0x00000012640fd224 */ /* 0x001fe200078e0217 */
[----:B------:R-:W-:Y:S04]  /*63c0*/  BSSY B1, `(.L_x_217) ;  /* 0x0000006000017945 */ /* 0x000fe80003800000 */
[----:B------:R0:W-:Y:S01]  /*63d0*/  @!P5 STG.E.U8 desc[UR46][R6.64+0x58], R15 ;  /* 0x0000580f0600d986 */ /* 0x0001e2000c10112e */
[----:B------:R-:W-:Y:S05]  /*63e0*/  @P6 BRA `(.L_x_218) ;  /* 0x00000000000c6947 */ /* 0x000fea0003800000 */
[----:B-1----:R-:W5:Y:S02]  /*63f0*/  LDG.E.U8 R19, desc[UR46][R12.64+0x59] ;  /* 0x0000592e0c137981 */ /* 0x002f64000c1e1100 */
[----:B-----5:R-:W-:-:S05]  /*6400*/  PRMT R23, R19, 0x8880, RZ ;  /* 0x0000888013177816 */ /* 0x020fca00000000ff */
[----:B------:R-:W-:-:S07]  /*6410*/  IMAD R23, R23, R22, RZ ;  /* 0x0000001617177224 */ /* 0x000fce00078e02ff */
.L_x_218:
[----:B------:R-:W-:Y:S05]  /*6420*/  BSYNC B1 ;  /* 0x0000000000017941 */ /* 0x000fea0003800000 */
.L_x_217:
        /* <DEDUP_REMOVED lines=10> */
.L_x_220:
[----:B------:R-:W-:Y:S05]  /*64d0*/  BSYNC B1 ;  /* 0x0000000000017941 */ /* 0x000fea0003800000 */
.L_x_219:
[----:B0-----:R-:W-:Y:S01]  /*64e0*/  @!P4 IMAD R15, R102, R18, R23 ;  /* 0x00000012660fc224 */ /* 0x001fe200078e0217 */
[----:B------:R-:W-:Y:S04]  /*64f0*/  BSSY B1, `(.L_x_221) ;  /* 0x0000006000017945 */ /* 0x000fe80003800000 */
[----:B------:R0:W-:Y:S01]  /*6500*/  @!P4 STG.E.U8 desc[UR46][R10.64+0x58], R15 ;  /* 0x0000580f0a00c986 */ /* 0x0001e2000c10112e */
[----:B------:R-:W-:Y:S05]  /*6510*/  @P5 BRA `(.L_x_222) ;  /* 0x00000000000c5947 */ /* 0x000fea0003800000 */
[----:B-1----:R-:W5:Y:S02]  /*6520*/  LDG.E.U8 R19, desc[UR46][R186.64+0x59] ;  /* 0x0000592eba137981 */ /* 0x002f64000c1e1100 */
[----:B-----5:R-:W-:-:S05]  /*6530*/  PRMT R23, R19, 0x8880, RZ ;  /* 0x0000888013177816 */ /* 0x020fca00000000ff */
[----:B------:R-:W-:-:S07]  /*6540*/  IMAD R23, R23, R22, RZ ;  /* 0x0000001617177224 */ /* 0x000fce00078e02ff */
.L_x_222:
[----:B------:R-:W-:Y:S05]  /*6550*/  BSYNC B1 ;  /* 0x0000000000017941 */ /* 0x000fea0003800000 */
.L_x_221:
[----:B------:R-:W-:Y:S01]  /*6560*/  @!P5 IMAD R103, R103, R18, R23 ;  /* 0x000000126767d224 */ /* 0x000fe200078e0217 */
[----:B------:R-:W-:Y:S04]  /*6570*/  BSSY B1, `(.L_x_223) ;  /* 0x0000006000017945 */ /* 0x000fe80003800000 */
[----:B------:R0:W-:Y:S01]  /*6580*/  @!P5 STG.E.U8 desc[UR46][R10.64+0x59], R103 ;  /* 0x000059670a00d986 */ /* 0x0001e2000c10112e */
[----:B------:R-:W-:Y:S05]  /*6590*/  @P6 BRA `(.L_x_224) ;  /* 0x00000000000c6947 */ /* 0x000fea0003800000 */
[----:B-1----:R-:W5:Y:S02]  /*65a0*/  LDG.E.U8 R19, desc[UR46][R184.64+0x60] ;  /* 0x0000602eb8137981 */ /* 0x002f64000c1e1100 */
[----:B-----5:R-:W-:-:S05]  /*65b0*/  PRMT R23, R19, 0x8880, RZ ;  /* 0x0000888013177816 */ /* 0x020fca00000000ff */
[----:B------:R-:W-:-:S07]  /*65c0*/  IMAD R23, R23, R22, RZ ;  /* 0x0000001617177224 */ /* 0x000fce00078e02ff */
.L_x_224:
[----:B------:R-:W-:Y:S05]  /*65d0*/  BSYNC B1 ;  /* 0x0000000000017941 */ /* 0x000fea0003800000 */
.L_x_223:
        /* <DEDUP_REMOVED lines=10> */
.L_x_226:
[----:B------:R-:W-:Y:S05]  /*6680*/  BSYNC B1 ;  /* 0x0000000000017941 */ /* 0x000fea0003800000 */
.L_x_225:
[----:B------:R-:W-:Y:S01]  /*6690*/  @!P4 IMAD R73, R73, R18, R23 ;  /* 0x000000124949c224 */ /* 0x000fe200078e0217 */
[----:B------:R-:W-:Y:S04]  /*66a0*/  BSSY B1, `(.L_x_227) ;  /* 0x0000006000017945 */ /* 0x000fe80003800000 */
[----:B------:R0:W-:Y:S01]  /*66b0*/  @!P4 STG.E.U8 desc[UR46][R4.64+0x61], R73 ;  /* 0x000061490400c986 */ /* 0x0001e2000c10112e */
[----:B------:R-:W-:Y:S05]  /*66c0*/  @P5 BRA `(.L_x_228) ;  /* 0x00000000000c5947 */ /* 0x000fea0003800000 */
[----:B-1----:R-:W5:Y:S02]  /*66d0*/  LDG.E.U8 R19, desc[UR46][R168.64+0x60] ;  /* 0x0000602ea8137981 */ /* 0x002f64000c1e1100 */
[----:B-----5:R-:W-:-:S05]  /*66e0*/  PRMT R23, R19, 0x8880, RZ ;  /* 0x0000888013177816 */ /* 0x020fca00000000ff */
[----:B------:R-:W-:-:S07]  /*66f0*/  IMAD R23, R23, R22, RZ ;  /* 0x0000001617177224 */ /* 0x000fce00078e02ff */
.L_x_228:
[----:B------:R-:W-:Y:S05]  /*6700*/  BSYNC B1 ;  /* 0x0000000000017941 */ /* 0x000fea0003800000 */
.L_x_227:
[----:B0-----:R-:W-:Y:S01]  /*6710*/  @!P5 IMAD R15, R74, R18, R23 ;  /* 0x000000124a0fd224 */ /* 0x001fe200078e0217 */
[----:B------:R-:W-:Y:S04]  /*6720*/  BSSY B1, `(.L_x_229) ;  /* 0x0000006000017945 */ /* 0x000fe80003800000 */
[----:B------:R0:W-:Y:S01]  /*6730*/  @!P5 STG.E.U8 desc[UR46][R8.64+0x60], R15 ;  /* 0x0000600f0800d986 */ /* 0x0001e2000c10112e */
[----:B------:R-:W-:Y:S05]  /*6740*/  @P6 BRA `(.L_x_230) ;  /* 0x00000000000c6947 */ /* 0x000fea0003800000 */
[----:B-1----:R-:W5:Y:S02]  /*6750*/  LDG.E.U8 R19, desc[UR46][R168.64+0x61] ;  /* 0x0000612ea8137981 */ /* 0x002f64000c1e1100 */
[----:B-----5:R-:W-:-:S05]  /*6760*/  PRMT R23, R19, 0x8880, RZ ;  /* 0x0000888013177816 */ /* 0x020fca00000000ff */
[----:B------:R-:W-:-:S07]  /*6770*/  IMAD R23, R23, R22, RZ ;  /* 0x0000001617177224 */ /* 0x000fce00078e02ff */
.L_x_230:
[----:B------:R-:W-:Y:S05]  /*6780*/  BSYNC B1 ;  /* 0x0000000000017941 */ /* 0x000fea0003800000 */
.L_x_229:
        /* <DEDUP_REMOVED lines=10> */
.L_x_232:
[----:B------:R-:W-:Y:S05]  /*6830*/  BSYNC B1 ;  /* 0x0000000000017941 */ /* 0x000fea0003800000 */
.L_x_231:
[----:B0-----:R-:W-:Y:S01]  /*6840*/  @!P4 IMAD R15, R76, R18, R23 ;  /* 0x000000124c0fc224 */ /* 0x001fe200078e0217 */
[----:B------:R-:W-:Y:S04]  /*6850*/  BSSY B1, `(.L_x_233) ;  /* 0x0000006000017945 */ /* 0x000fe80003800000 */
[----:B------:R0:W-:Y:S01]  /*6860*/  @!P4 STG.E.U8 desc[UR46][R4.64+0x68], R15 ;  /* 0x0000680f0400c986 */ /* 0x0001e2000c10112e */
[----:B------:R-:W-:Y:S05]  /*6870*/  @P5 BRA `(.L_x_234) ;  /* 0x00000000000c5947 */ /* 0x000fea0003800000 */
[----:B-1----:R-:W5:Y:S02]  /*6880*/  LDG.E.U8 R19, desc[UR46][R184.64+0x69] ;  /* 0x0000692eb8137981 */ /* 0x002f64000c1e1100 */
[----:B-----5:R-:W-:-:S05]  /*6890*/  PRMT R23, R19, 0x8880, RZ ;  /* 0x0000888013177816 */ /* 0x020fca00000000ff */
[----:B------:R-:W-:-:S07]  /*68a0*/  IMAD R23, R23, R22, RZ ;  /* 0x0000001617177224 */ /* 0x000fce00078e02ff */
.L_x_234:
[----:B------:R-:W-:Y:S05]  /*68b0*/  BSYNC B1 ;  /* 0x0000000000017941 */ /* 0x000fea0003800000 */
.L_x_233:
[----:B------:R-:W-:Y:S01]  /*68c0*/  @!P5 IMAD R77, R77, R18, R23 ;  /* 0x000000124d4dd224 */ /* 0x000fe200078e0217 */
[----:B------:R-:W-:Y:S04]  /*68d0*/  BSSY B1, `(.L_x_235) ;  /* 0x0000006000017945 */ /* 0x000fe80003800000 */
[----:B------:R0:W-:Y:S01]  /*68e0*/  @!P5 STG.E.U8 desc[UR46][R4.64+0x69], R77 ;  /* 0x0000694d0400d986 */ /* 0x0001e2000c10112e */
[----:B------:R-:W-:Y:S05]  /*68f0*/  @P6 BRA `(.L_x_236) ;  /* 0x00000000000c6947 */ /* 0x000fea0003800000 */
[----:B-1----:R-:W5:Y:S02]  /*6900*/  LDG.E.U8 R19, desc[UR46][R168.64+0x68] ;  /* 0x0000682ea8137981 */ /* 0x002f64000c1e1100 */
[----:B-----5:R-:W-:-:S05]  /*6910*/  PRMT R23, R19, 0x8880, RZ ;  /* 0x0000888013177816 */ /* 0x020fca00000000ff */
[----:B------:R-:W-:-:S07]  /*6920*/  IMAD R23, R23, R22, RZ ;  /* 0x0000001617177224 */ /* 0x000fce00078e02ff */
.L_x_236:
[----:B------:R-:W-:Y:S05]  /*6930*/  BSYNC B1 ;  /* 0x0000000000017941 */ /* 0x000fea0003800000 */
.L_x_235:
        /* <DEDUP_REMOVED lines=10> */
.L_x_238:
[----:B------:R-:W-:Y:S05]  /*69e0*/  BSYNC B1 ;  /* 0x0000000000017941 */ /* 0x000fea0003800000 */
.L_x_237:
[----:B------:R-:W-:Y:S01]  /*69f0*/  @!P4 IMAD R79, R79, R18, R23 ;  /* 0x000000124f4fc224 */ /* 0x000fe200078e0217 */
[----:B------:R-:W-:Y:S04]  /*6a00*/  BSSY B1, `(.L_x_239) ;  /* 0x0000006000017945 */ /* 0x000fe80003800000 */
[----:B------:R0:W-:Y:S01]  /*6a10*/  @!P4 STG.E.U8 desc[UR46][R8.64+0x69], R79 ;  /* 0x0000694f0800c986 */ /* 0x0001e2000c10112e */
[----:B------:R-:W-:Y:S05]  /*6a20*/  @P5 BRA `(.L_x_240) ;  /* 0x00000000000c5947 */ /* 0x000fea0003800000 */
[----:B-1----:R-:W5:Y:S02]  /*6a30*/  LDG.E.U8 R19, desc[UR46][R184.64+0x70] ;  /* 0x0000702eb8137981 */ /* 0x002f64000c1e1100 */
[----:B-----5:R-:W-:-:S05]  /*6a40*/  PRMT R23, R19, 0x8880, RZ ;  /* 0x0000888013177816 */ /* 0x020fca00000000ff */
[----:B------:R-:W-:-:S07]  /*6a50*/  IMAD R23, R23, R22, RZ ;  /* 0x0000001617177224 */ /* 0x000fce00078e02ff */
.L_x_240:
[----:B------:R-:W-:Y:S05]  /*6a60*/  BSYNC B1 ;  /* 0x0000000000017941 */ /* 0x000fea0003800000 */
.L_x_239:
[----:B0-----:R-:W-:Y:S01]  /*6a70*/  @!P5 IMAD R15, R80, R18, R23 ;  /* 0x00000012500fd224 */ /* 0x001fe200078e0217 */
[----:B------:R-:W-:Y:S04]  /*6a80*/  BSSY B1, `(.L_x_241) ;  /* 0x0000006000017945 */ /* 0x000fe80003800000 */
[----:B------:R0:W-:Y:S01]  /*6a90*/  @!P5 STG.E.U8 desc[UR46][R4.64+0x70], R15 ;  /* 0x0000700f0400d986 */ /* 0x0001e2000c10112e */
[----:B------:R-:W-:Y:S05]  /*6aa0*/  @P6 BRA `(.L_x_242) ;  /* 0x00000000000c6947 */ /* 0x000fea0003800000 */
[----:B-1----:R-:W5:Y:S02]  /*6ab0*/  LDG.E.U8 R19, desc[UR46][R184.64+0x71] ;  /* 0x0000712eb8137981 */ /* 0x002f64000c1e1100 */
[----:B-----5:R-:W-:-:S05]  /*6ac0*/  PRMT R23, R19, 0x8880, RZ ;  /* 0x0000888013177816 */ /* 0x020fca00000000ff */
[----:B------:R-:W-:-:S07]  /*6ad0*/  IMAD R23, R23, R22, RZ ;  /* 0x0000001617177224 */ /* 0x000fce00078e02ff */
.L_x_242:
[----:B------:R-:W-:Y:S05]  /*6ae0*/  BSYNC B1 ;  /* 0x0000000000017941 */ /* 0x000fea0003800000 */
.L_x_241:
        /* <DEDUP_REMOVED lines=10> */
.L_x_244:
[----:B------:R-:W-:Y:S05]  /*6b90*/  BSYNC B1 ;  /* 0x0000000000017941 */ /* 0x000fea0003800000 */
.L_x_243:
[----:B0-----:R-:W-:Y:S01]  /*6ba0*/  @!P4 IMAD R15, R82, R18, R23 ;  /* 0x00000012520fc224 */ /* 0x001fe200078e0217 */
[----:B------:R-:W-:Y:S04]  /*6bb0*/  BSSY B1, `(.L_x_245) ;  /* 0x0000006000017945 */ /* 0x000fe80003800000 */
[----:B------:R0:W-:Y:S01]  /*6bc0*/  @!P4 STG.E.U8 desc[UR46][R8.64+0x70], R15 ;  /* 0x0000700f0800c986 */ /* 0x0001e2000c10112e */
[----:B------:R-:W-:Y:S05]  /*6bd0*/  @P5 BRA `(.L_x_246) ;  /* 0x00000000000c5947 */ /* 0x000fea0003800000 */
[----:B-1----:R-:W5:Y:S02]  /*6be0*/  LDG.E.U8 R19, desc[UR46][R168.64+0x71] ;  /* 0x0000712ea8137981 */ /* 0x002f64000c1e1100 */
[----:B-----5:R-:W-:-:S05]  /*6bf0*/  PRMT R23, R19, 0x8880, RZ ;  /* 0x0000888013177816 */ /* 0x020fca00000000ff */
[----:B------:R-:W-:-:S07]  /*6c00*/  IMAD R23, R23, R22, RZ ;  /* 0x0000001617177224 */ /* 0x000fce00078e02ff */
.L_x_246:
[----:B------:R-:W-:Y:S05]  /*6c10*/  BSYNC B1 ;  /* 0x0000000000017941 */ /* 0x000fea0003800000 */
.L_x_245:
[----:B------:R-:W-:Y:S01]  /*6c20*/  @!P5 IMAD R83, R83, R18, R23 ;  /* 0x000000125353d224 */ /* 0x000fe200078e0217 */
[----:B------:R-:W-:Y:S04]  /*6c30*/  BSSY B1, `(.L_x_247) ;  /* 0x0000006000017945 */ /* 0x000fe80003800000 */
[----:B------:R0:W-:Y:S01]  /*6c40*/  @!P5 STG.E.U8 desc[UR46][R8.64+0x71], R83 ;  /* 0x000071530800d986 */ /* 0x0001e2000c10112e */
[----:B------:R-:W-:Y:S05]  /*6c50*/  @P6 BRA `(.L_x_248) ;  /* 0x00000000000c6947 */ /* 0x000fea0003800000 */
[----:B-1----:R-:W5:Y:S02]  /*6c60*/  LDG.E.U8 R19, desc[UR46][R184.64+0x78] ;  /* 0x0000782eb8137981 */ /* 0x002f64000c1e1100 */
[----:B-----5:R-:W-:-:S05]  /*6c70*/  PRMT R23, R19, 0x8880, RZ ;  /* 0x0000888013177816 */ /* 0x020fca00000000ff */
[----:B------:R-:W-:-:S07]  /*6c80*/  IMAD R23, R23, R22, RZ ;  /* 0x0000001617177224 */ /* 0x000fce00078e02ff */
.L_x_248:
[----:B------:R-:W-:Y:S05]  /*6c90*/  BSYNC B1 ;  /* 0x0000000000017941 */ /* 0x000fea0003800000 */
.L_x_247:
        /* <DEDUP_REMOVED lines=10> */
.L_x_250:
[----:B------:R-:W-:Y:S05]  /*6d40*/  BSYNC B1 ;  /* 0x0000000000017941 */ /* 0x000fea0003800000 */
.L_x_249:
[----:B------:R-:W-:Y:S01]  /*6d50*/  @!P4 IMAD R85, R85, R18, R23 ;  /* 0x000000125555c224 */ /* 0x000fe200078e0217 */
[----:B------:R-:W-:Y:S04]  /*6d60*/  BSSY B1, `(.L_x_251) ;  /* 0x0000006000017945 */ /* 0x000fe80003800000 */
[----:B------:R0:W-:Y:S01]  /*6d70*/  @!P4 STG.E.U8 desc[UR46][R4.64+0x79], R85 ;  /* 0x000079550400c986 */ /* 0x0001e2000c10112e */
[----:B------:R-:W-:Y:S05]  /*6d80*/  @P5 BRA `(.L_x_252) ;  /* 0x00000000000c5947 */ /* 0x000fea0003800000 */
[----:B-1----:R-:W5:Y:S02]  /*6d90*/  LDG.E.U8 R19, desc[UR46][R168.64+0x78] ;  /* 0x0000782ea8137981 */ /* 0x002f64000c1e1100 */
[----:B-----5:R-:W-:-:S05]  /*6da0*/  PRMT R23, R19, 0x8880, RZ ;  /* 0x0000888013177816 */ /* 0x020fca00000000ff */
[----:B------:R-:W-:-:S07]  /*6db0*/  IMAD R23, R23, R22, RZ ;  /* 0x0000001617177224 */ /* 0x000fce00078e02ff */
.L_x_252:
[----:B------:R-:W-:Y:S05]  /*6dc0*/  BSYNC B1 ;  /* 0x0000000000017941 */ /* 0x000fea0003800000 */
.L_x_251:
[----:B0-----:R-:W-:Y:S01]  /*6dd0*/  @!P5 IMAD R15, R86, R18, R23 ;  /* 0x00000012560fd224 */ /* 0x001fe200078e0217 */
[----:B------:R-:W-:Y:S04]  /*6de0*/  BSSY B1, `(.L_x_253) ;  /* 0x0000006000017945 */ /* 0x000fe80003800000 */
[----:B------:R0:W-:Y:S01]  /*6df0*/  @!P5 STG.E.U8 desc[UR46][R8.64+0x78], R15 ;  /* 0x0000780f0800d986 */ /* 0x0001e2000c10112e */
[----:B------:R-:W-:Y:S05]  /*6e00*/  @P6 BRA `(.L_x_254) ;  /* 0x00000000000c6947 */ /* 0x000fea0003800000 */
[----:B-1----:R-:W5:Y:S02]  /*6e10*/  LDG.E.U8 R19, desc[UR46][R168.64+0x79] ;  /* 0x0000792ea8137981 */ /* 0x002f64000c1e1100 */
[----:B-----5:R-:W-:-:S05]  /*6e20*/  PRMT R23, R19, 0x8880, RZ ;  /* 0x0000888013177816 */ /* 0x020fca00000000ff */
[----:B------:R-:W-:-:S07]  /*6e30*/  IMAD R23, R23, R22, RZ ;  /* 0x0000001617177224 */ /* 0x000fce00078e02ff */
.L_x_254:
[----:B------:R-:W-:Y:S05]  /*6e40*/  BSYNC B1 ;  /* 0x0000000000017941 */ /* 0x000fea0003800000 */
.L_x_253:
        /* <DEDUP_REMOVED lines=10> */
.L_x_256:
[----:B------:R-:W-:Y:S05]  /*6ef0*/  BSYNC B1 ;  /* 0x0000000000017941 */ /* 0x000fea0003800000 */
.L_x_255:
[----:B0-----:R-:W-:Y:S01]  /*6f00*/  @!P4 IMAD R15, R56, R18, R23 ;  /* 0x00000012380fc224 */ /* 0x001fe200078e0217 */
[----:B------:R-:W-:Y:S04]  /*6f10*/  BSSY B1, `(.L_x_257) ;  /* 0x0000006000017945 */ /* 0x000fe80003800000 */
[----:B------:R0:W-:Y:S01]  /*6f20*/  @!P4 STG.E.U8 desc[UR46][R6.64+0x60], R15 ;  /* 0x0000600f0600c986 */ /* 0x0001e2000c10112e */
[----:B------:R-:W-:Y:S05]  /*6f30*/  @P5 BRA `(.L_x_258) ;  /* 0x00000000000c5947 */ /* 0x000fea0003800000 */
[----:B-1----:R-:W5:Y:S02]  /*6f40*/  LDG.E.U8 R19, desc[UR46][R12.64+0x61] ;  /* 0x0000612e0c137981 */ /* 0x002f64000c1e1100 */
[----:B-----5:R-:W-:-:S05]  /*6f50*/  PRMT R23, R19, 0x8880, RZ ;  /* 0x0000888013177816 */ /* 0x020fca00000000ff */
[----:B------:R-:W-:-:S07]  /*6f60*/  IMAD R23, R23, R22, RZ ;  /* 0x0000001617177224 */ /* 0x000fce00078e02ff */
.L_x_258:
[----:B------:R-:W-:Y:S05]  /*6f70*/  BSYNC B1 ;  /* 0x0000000000017941 */ /* 0x000fea0003800000 */
.L_x_257:
[----:B------:R-:W-:Y:S01]  /*6f80*/  @!P5 IMAD R57, R57, R18, R23 ;  /* 0x000000123939d224 */ /* 0x000fe200078e0217 */
[----:B------:R-:W-:Y:S04]  /*6f90*/  BSSY B1, `(.L_x_259) ;  /* 0x0000006000017945 */ /* 0x000fe80003800000 */
[----:B------:R0:W-:Y:S01]  /*6fa0*/  @!P5 STG.E.U8 desc[UR46][R6.64+0x61], R57 ;  /* 0x000061390600d986 */ /* 0x0001e2000c10112e */
[----:B------:R-:W-:Y:S05]  /*6fb0*/  @P6 BRA `(.L_x_260) ;  /* 0x00000000000c6947 */ /* 0x000fea0003800000 */
[----:B-1----:R-:W5:Y:S02]  /*6fc0*/  LDG.E.U8 R19, desc[UR46][R186.64+0x60] ;  /* 0x0000602eba137981 */ /* 0x002f64000c1e1100 */
[----:B-----5:R-:W-:-:S05]  /*6fd0*/  PRMT R23, R19, 0x8880, RZ ;  /* 0x0000888013177816 */ /* 0x020fca00000000ff */
[----:B------:R-:W-:-:S07]  /*6fe0*/  IMAD R23, R23, R22, RZ ;  /* 0x0000001617177224 */ /* 0x000fce00078e02ff */
.L_x_260:
[----:B------:R-:W-:Y:S05]  /*6ff0*/  BSYNC B1 ;  /* 0x0000000000017941 */ /* 0x000fea0003800000 */
.L_x_259:
        /* <DEDUP_REMOVED lines=10> */
.L_x_262:
[----:B------:R-:W-:Y:S05]  /*70a0*/  BSYNC B1 ;  /* 0x0000000000017941 */ /* 0x000fea0003800000 */
.L_x_261:
[----:B------:R-:W-:Y:S01]  /*70b0*/  @!P4 IMAD R59, R59, R18, R23 ;  /* 0x000000123b3bc224 */ /* 0x000fe200078e0217 */
[----:B------:R-:W-:Y:S04]  /*70c0*/  BSSY B1, `(.L_x_263) ;  /* 0x0000006000017945 */ /* 0x000fe80003800000 */
[----:B------:R0:W-:Y:S01]  /*70d0*/  @!P4 STG.E.U8 desc[UR46][R10.64+0x61], R59 ;  /* 0x0000613b0a00c986 */ /* 0x0001e2000c10112e */
[----:B------:R-:W-:Y:S05]  /*70e0*/  @P5 BRA `(.L_x_264) ;  /* 0x00000000000c5947 */ /* 0x000fea0003800000 */
[----:B-1----:R-:W5:Y:S02]  /*70f0*/  LDG.E.U8 R19, desc[UR46][R12.64+0x68] ;  /* 0x0000682e0c137981 */ /* 0x002f64000c1e1100 */
[----:B-----5:R-:W-:-:S05]  /*7100*/  PRMT R23, R19, 0x8880, RZ ;  /* 0x0000888013177816 */ /* 0x020fca00000000ff */
[----:B------:R-:W-:-:S07]  /*7110*/  IMAD R23, R23, R22, RZ ;  /* 0x0000001617177224 */ /* 0x000fce00078e02ff */
.L_x_264:
[----:B------:R-:W-:Y:S05]  /*7120*/  BSYNC B1 ;  /* 0x0000000000017941 */ /* 0x000fea0003800000 */
.L_x_263:
[----:B0-----:R-:W-:Y:S01]  /*7130*/  @!P5 IMAD R15, R60, R18, R23 ;  /* 0x000000123c0fd224 */ /* 0x001fe200078e0217 */
[----:B------:R-:W-:Y:S04]  /*7140*/  BSSY B1, `(.L_x_265) ;  /* 0x0000006000017945 */ /* 0x000fe80003800000 */
[----:B------:R0:W-:Y:S01]  /*7150*/  @!P5 STG.E.U8 desc[UR46][R6.64+0x68], R15 ;  /* 0x0000680f0600d986 */ /* 0x0001e2000c10112e */
[----:B------:R-:W-:Y:S05]  /*7160*/  @P6 BRA `(.L_x_266) ;  /* 0x00000000000c6947 */ /* 0x000fea0003800000 */
[----:B-1----:R-:W5:Y:S02]  /*7170*/  LDG.E.U8 R19, desc[UR46][R12.64+0x69] ;  /* 0x0000692e0c137981 */ /* 0x002f64000c1e1100 */
[----:B-----5:R-:W-:-:S05]  /*7180*/  PRMT R23, R19, 0x8880, RZ ;  /* 0x0000888013177816 */ /* 0x020fca00000000ff */
[----:B------:R-:W-:-:S07]  /*7190*/  IMAD R23, R23, R22, RZ ;  /* 0x0000001617177224 */ /* 0x000fce00078e02ff */
.L_x_266:
[----:B------:R-:W-:Y:S05]  /*71a0*/  BSYNC B1 ;  /* 0x0000000000017941 */ /* 0x000fea0003800000 */
.L_x_265:
        /* <DEDUP_REMOVED lines=10> */
.L_x_268:
[----:B------:R-:W-:Y:S05]  /*7250*/  BSYNC B1 ;  /* 0x0000000000017941 */ /* 0x000fea0003800000 */
.L_x_267:
[----:B0-----:R-:W-:Y:S01]  /*7260*/  @!P4 IMAD R15, R62, R18, R23 ;  /* 0x000000123e0fc224 */ /* 0x001fe200078e0217 */
[----:B------:R-:W-:Y:S04]  /*7270*/  BSSY B1, `(.L_x_269) ;  /* 0x0000006000017945 */ /* 0x000fe80003800000 */
[----:B------:R0:W-:Y:S01]  /*7280*/  @!P4 STG.E.U8 desc[UR46][R10.64+0x68], R15 ;  /* 0x0000680f0a00c986 */ /* 0x0001e2000c10112e */
[----:B------:R-:W-:Y:S05]  /*7290*/  @P5 BRA `(.L_x_270) ;  /* 0x00000000000c5947 */ /* 0x000fea0003800000 */
[----:B-1----:R-:W5:Y:S02]  /*72a0*/  LDG.E.U8 R19, desc[UR46][R186.64+0x69] ;  /* 0x0000692eba137981 */ /* 0x002f64000c1e1100 */
[----:B-----5:R-:W-:-:S05]  /*72b0*/  PRMT R23, R19, 0x8880, RZ ;  /* 0x0000888013177816 */ /* 0x020fca00000000ff */
[----:B------:R-:W-:-:S07]  /*72c0*/  IMAD R23, R23, R22, RZ ;  /* 0x0000001617177224 */ /* 0x000fce00078e02ff */
.L_x_270:
[----:B------:R-:W-:Y:S05]  /*72d0*/  BSYNC B1 ;  /* 0x0000000000017941 */ /* 0x000fea0003800000 */
.L_x_269:
[----:B------:R-:W-:Y:S01]  /*72e0*/  @!P5 IMAD R63, R63, R18, R23 ;  /* 0x000000123f3fd224 */ /* 0x000fe200078e0217 */
[----:B------:R-:W-:Y:S04]  /*72f0*/  BSSY B1, `(.L_x_271) ;  /* 0x0000006000017945 */ /* 0x000fe80003800000 */
[----:B------:R0:W-:Y:S01]  /*7300*/  @!P5 STG.E.U8 desc[UR46][R10.64+0x69], R63 ;  /* 0x0000693f0a00d986 */ /* 0x0001e2000c10112e */
[----:B------:R-:W-:Y:S05]  /*7310*/  @P6 BRA `(.L_x_272) ;  /* 0x00000000000c6947 */ /* 0x000fea0003800000 */
[----:B-1----:R-:W5:Y:S02]  /*7320*/  LDG.E.U8 R19, desc[UR46][R12.64+0x70] ;  /* 0x0000702e0c137981 */ /* 0x002f64000c1e1100 */
[----:B-----5:R-:W-:-:S05]  /*7330*/  PRMT R23, R19, 0x8880, RZ ;  /* 0x0000888013177816 */ /* 0x020fca00000000ff */
[----:B------:R-:W-:-:S07]  /*7340*/  IMAD R23, R23, R22, RZ ;  /* 0x0000001617177224 */ /* 0x000fce00078e02ff */
.L_x_272:
[----:B------:R-:W-:Y:S05]  /*7350*/  BSYNC B1 ;  /* 0x0000000000017941 */ /* 0x000fea0003800000 */
.L_x_271:
        /* <DEDUP_REMOVED lines=10> */
.L_x_274:
[----:B------:R-:W-:Y:S05]  /*7400*/  BSYNC B1 ;  /* 0x0000000000017941 */ /* 0x000fea0003800000 */
.L_x_273:
[----:B------:R-:W-:Y:S01]  /*7410*/  @!P4 IMAD R65, R65, R18, R23 ;  /* 0x000000124141c224 */ /* 0x000fe200078e0217 */
[----:B------:R-:W-:Y:S04]  /*7420*/  BSSY B1, `(.L_x_275) ;  /* 0x0000006000017945 */ /* 0x000fe80003800000 */
[----:B------:R0:W-:Y:S01]  /*7430*/  @!P4 STG.E.U8 desc[UR46][R6.64+0x71], R65 ;  /* 0x000071410600c986 */ /* 0x0001e2000c10112e */
[----:B------:R-:W-:Y:S05]  /*7440*/  @P5 BRA `(.L_x_276) ;  /* 0x00000000000c5947 */ /* 0x000fea0003800000 */
[----:B-1----:R-:W5:Y:S02]  /*7450*/  LDG.E.U8 R19, desc[UR46][R186.64+0x70] ;  /* 0x0000702eba137981 */ /* 0x002f64000c1e1100 */
[----:B-----5:R-:W-:-:S05]  /*7460*/  PRMT R23, R19, 0x8880, RZ ;  /* 0x0000888013177816 */ /* 0x020fca00000000ff */
[----:B------:R-:W-:-:S07]  /*7470*/  IMAD R23, R23, R22, RZ ;  /* 0x0000001617177224 */ /* 0x000fce00078e02ff */
.L_x_276:
[----:B------:R-:W-:Y:S05]  /*7480*/  BSYNC B1 ;  /* 0x0000000000017941 */ /* 0x000fea0003800000 */
.L_x_275:
[----:B0-----:R-:W-:Y:S01]  /*7490*/  @!P5 IMAD R15, R66, R18, R23 ;  /* 0x00000012420fd224 */ /* 0x001fe200078e0217 */
[----:B------:R-:W-:Y:S04]  /*74a0*/  BSSY B1, `(.L_x_277) ;  /* 0x0000006000017945 */ /* 0x000fe80003800000 */
[----:B------:R0:W-:Y:S01]  /*74b0*/  @!P5 STG.E.U8 desc[UR46][R10.64+0x70], R15 ;  /* 0x0000700f0a00d986 */ /* 0x0001e2000c10112e */
[----:B------:R-:W-:Y:S05]  /*74c0*/  @P6 BRA `(.L_x_278) ;  /* 0x00000000000c6947 */ /* 0x000fea0003800000 */
[----:B-1----:R-:W5:Y:S02]  /*74d0*/  LDG.E.U8 R19, desc[UR46][R186.64+0x71] ;  /* 0x0000712eba137981 */ /* 0x002f64000c1e1100 */
[----:B-----5:R-:W-:-:S05]  /*74e0*/  PRMT R23, R19, 0x8880, RZ ;  /* 0x0000888013177816 */ /* 0x020fca00000000ff */
[----:B------:R-:W-:-:S07]  /*74f0*/  IMAD R23, R23, R22, RZ ;  /* 0x0000001617177224 */ /* 0x000fce00078e02ff */
.L_x_278:
[----:B------:R-:W-:Y:S05]  /*7500*/  BSYNC B1 ;  /* 0x0000000000017941 */ /* 0x000fea0003800000 */
.L_x_277:
        /* <DEDUP_REMOVED lines=10> */
.L_x_280:
[----:B------:R-:W-:Y:S05]  /*75b0*/  BSYNC B1 ;  /* 0x0000000000017941 */ /* 0x000fea0003800000 */
.L_x_279:
[----:B0-----:R-:W-:Y:S01]  /*75c0*/  @!P4 IMAD R15, R68, R18, R23 ;  /* 0x00000012440fc224 */ /* 0x001fe200078e0217 */
[----:B------:R-:W-:Y:S04]  /*75d0*/  BSSY B1, `(.L_x_281) ;  /* 0x0000006000017945 */ /* 0x000fe80003800000 */
[----:B------:R0:W-:Y:S01]  /*75e0*/  @!P4 STG.E.U8 desc[UR46][R6.64+0x78], R15 ;  /* 0x0000780f0600c986 */ /* 0x0001e2000c10112e */
[----:B------:R-:W-:Y:S05]  /*75f0*/  @P5 BRA `(.L_x_282) ;  /* 0x00000000000c5947 */ /* 0x000fea0003800000 */
[----:B-1----:R-:W5:Y:S02]  /*7600*/  LDG.E.U8 R19, desc[UR46][R12.64+0x79] ;  /* 0x0000792e0c137981 */ /* 0x002f64000c1e1100 */
[----:B-----5:R-:W-:-:S05]  /*7610*/  PRMT R23, R19, 0x8880, RZ ;  /* 0x0000888013177816 */ /* 0x020fca00000000ff */
[----:B------:R-:W-:-:S07]  /*7620*/  IMAD R23, R23, R22, RZ ;  /* 0x0000001617177224 */ /* 0x000fce00078e02ff */
.L_x_282:
[----:B------:R-:W-:Y:S05]  /*7630*/  BSYNC B1 ;  /* 0x0000000000017941 */ /* 0x000fea0003800000 */
.L_x_281:
[----:B------:R-:W-:Y:S01]  /*7640*/  @!P5 IMAD R69, R69, R18, R23 ;  /* 0x000000124545d224 */ /* 0x000fe200078e0217 */
[----:B------:R-:W-:Y:S04]  /*7650*/  BSSY B1, `(.L_x_283) ;  /* 0x0000006000017945 */ /* 0x000fe80003800000 */
[----:B------:R0:W-:Y:S01]  /*7660*/  @!P5 STG.E.U8 desc[UR46][R6.64+0x79], R69 ;  /* 0x000079450600d986 */ /* 0x0001e2000c10112e */
[----:B------:R-:W-:Y:S05]  /*7670*/  @P6 BRA `(.L_x_284) ;  /* 0x00000000000c6947 */ /* 0x000fea0003800000 */
[----:B-1----:R-:W5:Y:S02]  /*7680*/  LDG.E.U8 R19, desc[UR46][R186.64+0x78] ;  /* 0x0000782eba137981 */ /* 0x002f64000c1e1100 */
[----:B-----5:R-:W-:-:S05]  /*7690*/  PRMT R23, R19, 0x8880, RZ ;  /* 0x0000888013177816 */ /* 0x020fca00000000ff */
[----:B------:R-:W-:-:S07]  /*76a0*/  IMAD R23, R23, R22, RZ ;  /* 0x0000001617177224 */ /* 0x000fce00078e02ff */
.L_x_284:
[----:B------:R-:W-:Y:S05]  /*76b0*/  BSYNC B1 ;  /* 0x0000000000017941 */ /* 0x000fea0003800000 */
.L_x_283:
        /* <DEDUP_REMOVED lines=10> */
.L_x_286:
[----:B------:R-:W-:Y:S05]  /*7760*/  BSYNC B1 ;  /* 0x0000000000017941 */ /* 0x000fea0003800000 */
.L_x_285:
[----:B------:R-:W-:Y:S01]  /*7770*/  @!P4 IMAD R71, R71, R18, R23 ;  /* 0x000000124747c224 */ /* 0x000fe200078e0217 */
[----:B------:R-:W-:Y:S04]  /*7780*/  BSSY B1, `(.L_x_287) ;  /* 0x0000006000017945 */ /* 0x000fe80003800000 */
[----:B------:R0:W-:Y:S01]  /*7790*/  @!P4 STG.E.U8 desc[UR46][R10.64+0x79], R71 ;  /* 0x000079470a00c986 */ /* 0x0001e2000c10112e */
[----:B------:R-:W-:Y:S05]  /*77a0*/  @P5 BRA `(.L_x_288) ;  /* 0x00000000000c5947 */ /* 0x000fea0003800000 */
[----:B-1----:R-:W5:Y:S02]  /*77b0*/  LDG.E.U8 R19, desc[UR46][R184.64+0x80] ;  /* 0x0000802eb8137981 */ /* 0x002f64000c1e1100 */
[----:B-----5:R-:W-:-:S05]  /*77c0*/  PRMT R23, R19, 0x8880, RZ ;  /* 0x0000888013177816 */ /* 0x020fca00000000ff */
[----:B------:R-:W-:-:S07]  /*77d0*/  IMAD R23, R23, R22, RZ ;  /* 0x0000001617177224 */ /* 0x000fce00078e02ff */
.L_x_288:
[----:B------:R-:W-:Y:S05]  /*77e0*/  BSYNC B1 ;  /* 0x0000000000017941 */ /* 0x000fea0003800000 */
.L_x_287:
[----:B0-----:R-:W-:Y:S01]  /*77f0*/  @!P5 IMAD R15, R40, R18, R23 ;  /* 0x00000012280fd224 */ /* 0x001fe200078e0217 */
[----:B------:R-:W-:Y:S04]  /*7800*/  BSSY B1, `(.L_x_289) ;  /* 0x0000006000017945 */ /* 0x000fe80003800000 */
[----:B------:R0:W-:Y:S01]  /*7810*/  @!P5 STG.E.U8 desc[UR46][R4.64+0x80], R15 ;  /* 0x0000800f0400d986 */ /* 0x0001e2000c10112e */
[----:B------:R-:W-:Y:S05]  /*7820*/  @P6 BRA `(.L_x_290) ;  /* 0x00000000000c6947 */ /* 0x000fea0003800000 */
[----:B-1----:R-:W5:Y:S02]  /*7830*/  LDG.E.U8 R19, desc[UR46][R184.64+0x81] ;  /* 0x0000812eb8137981 */ /* 0x002f64000c1e1100 */
[----:B-----5:R-:W-:-:S05]  /*7840*/  PRMT R23, R19, 0x8880, RZ ;  /* 0x0000888013177816 */ /* 0x020fca00000000ff */
[----:B------:R-:W-:-:S07]  /*7850*/  IMAD R23, R23, R22, RZ ;  /* 0x0000001617177224 */ /* 0x000fce00078e02ff */
.L_x_290:
[----:B------:R-:W-:Y:S05]  /*7860*/  BSYNC B1 ;  /* 0x0000000000017941 */ /* 0x000fea0003800000 */
.L_x_289:
        /* <DEDUP_REMOVED lines=10> */
.L_x_292:
[----:B------:R-:W-:Y:S05]  /*7910*/  BSYNC B1 ;  /* 0x0000000000017941 */ /* 0x000fea0003800000 */
.L_x_291:
[----:B0-----:R-:W-:Y:S01]  /*7920*/  @!P4 IMAD R15, R42, R18, R23 ;  /* 0x000000122a0fc224 */ /* 0x001fe200078e0217 */
[----:B------:R-:W-:Y:S04]  /*7930*/  BSSY B1, `(.L_x_293) ;  /* 0x0000006000017945 */ /* 0x000fe80003800000 */
[----:B------:R0:W-:Y:S01]  /*7940*/  @!P4 STG.E.U8 desc[UR46][R8.64+0x80], R15 ;  /* 0x0000800f0800c986 */ /* 0x0001e2000c10112e */
[----:B------:R-:W-:Y:S05]  /*7950*/  @P5 BRA `(.L_x_294) ;  /* 0x00000000000c5947 */ /* 0x000fea0003800000 */
[----:B-1----:R-:W5:Y:S02]  /*7960*/  LDG.E.U8 R19, desc[UR46][R168.64+0x81] ;  /* 0x0000812ea8137981 */ /* 0x002f64000c1e1100 */
[----:B-----5:R-:W-:-:S05]  /*7970*/  PRMT R23, R19, 0x8880, RZ ;  /* 0x0000888013177816 */ /* 0x020fca00000000ff */
[----:B------:R-:W-:-:S07]  /*7980*/  IMAD R23, R23, R22, RZ ;  /* 0x0000001617177224 */ /* 0x000fce00078e02ff */
.L_x_294:
[----:B------:R-:W-:Y:S05]  /*7990*/  BSYNC B1 ;  /* 0x0000000000017941 */ /* 0x000fea0003800000 */
.L_x_293:
[----:B------:R-:W-:Y:S01]  /*79a0*/  @!P5 IMAD R43, R43, R18, R23 ;  /* 0x000000122b2bd224 */ /* 0x000fe200078e0217 */
[----:B------:R-:W-:Y:S04]  /*79b0*/  BSSY B1, `(.L_x_295) ;  /* 0x0000006000017945 */ /* 0x000fe80003800000 */
[----:B------:R0:W-:Y:S01]  /*79c0*/  @!P5 STG.E.U8 desc[UR46][R8.64+0x81], R43 ;  /* 0x0000812b0800d986 */ /* 0x0001e2000c10112e */
[----:B------:R-:W-:Y:S05]  /*79d0*/  @P6 BRA `(.L_x_296) ;  /* 0x00000000000c6947 */ /* 0x000fea0003800000 */
[----:B-1----:R-:W5:Y:S02]  /*79e0*/  LDG.E.U8 R19, desc[UR46][R184.64+0x88] ;  /* 0x0000882eb8137981 */ /* 0x002f64000c1e1100 */
[----:B-----5:R-:W-:-:S05]  /*79f0*/  PRMT R23, R19, 0x8880, RZ ;  /* 0x0000888013177816 */ /* 0x020fca00000000ff */
[----:B------:R-:W-:-:S07]  /*7a00*/  IMAD R23, R23, R22, RZ ;  /* 0x0000001617177224 */ /* 0x000fce00078e02ff */
.L_x_296:
[----:B------:R-:W-:Y:S05]  /*7a10*/  BSYNC B1 ;  /* 0x0000000000017941 */ /* 0x000fea0003800000 */
.L_x_295:
        /* <DEDUP_REMOVED lines=10> */
.L_x_298:
[----:B------:R-:W-:Y:S05]  /*7ac0*/  BSYNC B1 ;  /* 0x0000000000017941 */ /* 0x000fea0003800000 */
.L_x_297:
[----:B------:R-:W-:Y:S01]  /*7ad0*/  @!P4 IMAD R45, R45, R18, R23 ;  /* 0x000000122d2dc224 */ /* 0x000fe200078e0217 */
[----:B------:R-:W-:Y:S04]  /*7ae0*/  BSSY B1, `(.L_x_299) ;  /* 0x0000006000017945 */ /* 0x000fe80003800000 */
[----:B------:R0:W-:Y:S01]  /*7af0*/  @!P4 STG.E.U8 desc[UR46][R4.64+0x89], R45 ;  /* 0x0000892d0400c986 */ /* 0x0001e2000c10112e */
[----:B------:R-:W-:Y:S05]  /*7b00*/  @P5 BRA `(.L_x_300) ;  /* 0x00000000000c5947 */ /* 0x000fea0003800000 */
[----:B-1----:R-:W5:Y:S02]  /*7b10*/  LDG.E.U8 R19, desc[UR46][R168.64+0x88] ;  /* 0x0000882ea8137981 */ /* 0x002f64000c1e1100 */
[----:B-----5:R-:W-:-:S05]  /*7b20*/  PRMT R23, R19, 0x8880, RZ ;  /* 0x0000888013177816 */ /* 0x020fca00000000ff */
[----:B------:R-:W-:-:S07]  /*7b30*/  IMAD R23, R23, R22, RZ ;  /* 0x0000001617177224 */ /* 0x000fce00078e02ff */
.L_x_300:
[----:B------:R-:W-:Y:S05]  /*7b40*/  BSYNC B1 ;  /* 0x0000000000017941 */ /* 0x000fea0003800000 */
.L_x_299:
[----:B0-----:R-:W-:Y:S01]  /*7b50*/  @!P5 IMAD R15, R46, R18, R23 ;  /* 0x000000122e0fd224 */ /* 0x001fe200078e0217 */
[----:B------:R-:W-:Y:S04]  /*7b60*/  BSSY B1, `(.L_x_301) ;  /* 0x0000006000017945 */ /* 0x000fe80003800000 */
[----:B------:R0:W-:Y:S01]  /*7b70*/  @!P5 STG.E.U8 desc[UR46][R8.64+0x88], R15 ;  /* 0x0000880f0800d986 */ /* 0x0001e2000c10112e */
[----:B------:R-:W-:Y:S05]  /*7b80*/  @P6 BRA `(.L_x_302) ;  /* 0x00000000000c6947 */ /* 0x000fea0003800000 */
[----:B-1----:R-:W5:Y:S02]  /*7b90*/  LDG.E.U8 R19, desc[UR46][R168.64+0x89] ;  /* 0x0000892ea8137981 */ /* 0x002f64000c1e1100 */
[----:B-----5:R-:W-:-:S05]  /*7ba0*/  PRMT R23, R19, 0x8880, RZ ;  /* 0x0000888013177816 */ /* 0x020fca00000000ff */
[----:B------:R-:W-:-:S07]  /*7bb0*/  IMAD R23, R23, R22, RZ ;  /* 0x0000001617177224 */ /* 0x000fce00078e02ff */
.L_x_302:
[----:B------:R-:W-:Y:S05]  /*7bc0*/  BSYNC B1 ;  /* 0x0000000000017941 */ /* 0x000fea0003800000 */
.L_x_301:
        /* <DEDUP_REMOVED lines=10> */
.L_x_304:
[----:B------:R-:W-:Y:S05]  /*7c70*/  BSYNC B1 ;  /* 0x0000000000017941 */ /* 0x000fea0003800000 */
.L_x_303:
[----:B0-----:R-:W-:Y:S01]  /*7c80*/  @!P4 IMAD R15, R48, R18, R23 ;  /* 0x00000012300fc224 */ /* 0x001fe200078e0217 */
[----:B------:R-:W-:Y:S04]  /*7c90*/  BSSY B1, `(.L_x_305) ;  /* 0x0000006000017945 */ /* 0x000fe80003800000 */
[----:B------:R0:W-:Y:S01]  /*7ca0*/  @!P4 STG.E.U8 desc[UR46][R4.64+0x90], R15 ;  /* 0x0000900f0400c986 */ /* 0x0001e2000c10112e */
[----:B------:R-:W-:Y:S05]  /*7cb0*/  @P5 BRA `(.L_x_306) ;  /* 0x00000000000c5947 */ /* 0x000fea0003800000 */
[----:B-1----:R-:W5:Y:S02]  /*7cc0*/  LDG.E.U8 R19, desc[UR46][R184.64+0x91] ;  /* 0x0000912eb8137981 */ /* 0x002f64000c1e1100 */
[----:B-----5:R-:W-:-:S05]  /*7cd0*/  PRMT R23, R19, 0x8880, RZ ;  /* 0x0000888013177816 */ /* 0x020fca00000000ff */
[----:B------:R-:W-:-:S07]  /*7ce0*/  IMAD R23, R23, R22, RZ ;  /* 0x0000001617177224 */ /* 0x000fce00078e02ff */
.L_x_306:
[----:B------:R-:W-:Y:S05]  /*7cf0*/  BSYNC B1 ;  /* 0x0000000000017941 */ /* 0x000fea0003800000 */
.L_x_305:
[----:B------:R-:W-:Y:S01]  /*7d00*/  @!P5 IMAD R49, R49, R18, R23 ;  /* 0x000000123131d224 */ /* 0x000fe200078e0217 */
[----:B------:R-:W-:Y:S04]  /*7d10*/  BSSY B1, `(.L_x_307) ;  /* 0x0000006000017945 */ /* 0x000fe80003800000 */
[----:B------:R0:W-:Y:S01]  /*7d20*/  @!P5 STG.E.U8 desc[UR46][R4.64+0x91], R49 ;  /* 0x000091310400d986 */ /* 0x0001e2000c10112e */
[----:B------:R-:W-:Y:S05]  /*7d30*/  @P6 BRA `(.L_x_308) ;  /* 0x00000000000c6947 */ /* 0x000fea0003800000 */
[----:B-1----:R-:W5:Y:S02]  /*7d40*/  LDG.E.U8 R19, desc[UR46][R168.64+0x90] ;  /* 0x0000902ea8137981 */ /* 0x002f64000c1e1100 */
[----:B-----5:R-:W-:-:S05]  /*7d50*/  PRMT R23, R19, 0x8880, RZ ;  /* 0x0000888013177816 */ /* 0x020fca00000000ff */
[----:B------:R-:W-:-:S07]  /*7d60*/  IMAD R23, R23, R22, RZ ;  /* 0x0000001617177224 */ /* 0x000fce00078e02ff */
.L_x_308:
[----:B------:R-:W-:Y:S05]  /*7d70*/  BSYNC B1 ;  /* 0x0000000000017941 */ /* 0x000fea0003800000 */
.L_x_307:
[C---:B------:R-:W-:Y:S01]  /*7d80*/  ISETP.LT.OR P5, PT, R3.reuse, 0x92, !P2 ;  /* 0x000000920300780c */ /* 0x040fe200057a1670 */
[----:B0-----:R-:W-:Y:S01]  /*7d90*/  @!P6 IMAD R15, R50, R18, R23 ;  /* 0x00000012320fe224 */ /* 0x001fe200078e0217 */
[----:B------:R-:W-:Y:S01]  /*7da0*/  BSSY B1, `(.L_x_309) ;  /* 0x0000009000017945 */ /* 0x000fe20003800000 */
[----:B------:R-:W-:-:S03]  /*7db0*/  ISETP.LT.OR P4, PT, R3, 0x99, !P3 ;  /* 0x000000990300780c */ /* 0x000fc60005f81670 */
[----:B------:R0:W-:Y:S01]  /*7dc0*/  @!P6 STG.E.U8 desc[UR46][R8.64+0x90], R15 ;  /* 0x0000900f0800e986 */ /* 0x0001e2000c10112e */
[C---:B------:R-:W-:Y:S02]  /*7dd0*/  ISETP.LT.OR P6, PT, R3.reuse, 0x9a, !P3 ;  /* 0x0000009a0300780c */ /* 0x040fe40005fc1670 */
[----:B------:R-:W-:-:S04]  /*7de0*/  ISETP.LT.OR P3, PT, R3, 0x99, !P2 ;  /* 0x000000990300780c */ /* 0x000fc80005761670 */
[----:B------:R-:W-:Y:S09]  /*7df0*/  @P5 BRA `(.L_x_310) ;  /* 0x00000000000c5947 */ /* 0x000ff20003800000 */
[----:B-1----:R-:W5:Y:S02]  /*7e00*/  LDG.E.U8 R19, desc[UR46][R168.64+0x91] ;  /* 0x0000912ea8137981 */ /* 0x002f64000c1e1100 */
[----:B-----5:R-:W-:-:S05]  /*7e10*/  PRMT R23, R19, 0x8880, RZ ;  /* 0x0000888013177816 */ /* 0x020fca00000000ff */
[----:B------:R-:W-:-:S07]  /*7e20*/  IMAD R23, R23, R22, RZ ;  /* 0x0000001617177224 */ /* 0x000fce00078e02ff */
.L_x_310:
[----:B------:R-:W-:Y:S05]  /*7e30*/  BSYNC B1 ;  /* 0x0000000000017941 */ /* 0x000fea0003800000 */
.L_x_309:
[----:B------:R-:W-:Y:S01]  /*7e40*/  @!P5 IMAD R51, R51, R18, R23 ;  /* 0x000000123333d224 */ /* 0x000fe200078e0217 */
[----:B------:R-:W-:Y:S04]  /*7e50*/  BSSY B1, `(.L_x_311) ;  /* 0x0000006000017945 */ /* 0x000fe80003800000 */
[----:B------:R0:W-:Y:S01]  /*7e60*/  @!P5 STG.E.U8 desc[UR46][R8.64+0x91], R51 ;  /* 0x000091330800d986 */ /* 0x0001e2000c10112e */
[----:B------:R-:W-:Y:S05]  /*7e70*/  @P4 BRA `(.L_x_312) ;  /* 0x00000000000c4947 */ /* 0x000fea0003800000 */
[----:B-1----:R-:W5:Y:S02]  /*7e80*/  LDG.E.U8 R19, desc[UR46][R184.64+0x98] ;  /* 0x0000982eb8137981 */ /* 0x002f64000c1e1100 */
[----:B-----5:R-:W-:-:S05]  /*7e90*/  PRMT R23, R19, 0x8880, RZ ;  /* 0x0000888013177816 */ /* 0x020fca00000000ff */
[----:B------:R-:W-:-:S07]  /*7ea0*/  IMAD R23, R23, R22, RZ ;  /* 0x0000001617177224 */ /* 0x000fce00078e02ff */
.L_x_312:
[----:B------:R-:W-:Y:S05]  /*7eb0*/  BSYNC B1 ;  /* 0x0000000000017941 */ /* 0x000fea0003800000 */
.L_x_311:
[----:B0-----:R-:W-:Y:S01]  /*7ec0*/  @!P4 IMAD R15, R52, R18, R23 ;  /* 0x00000012340fc224 */ /* 0x001fe200078e0217 */
[----:B------:R-:W-:Y:S04]  /*7ed0*/  BSSY B1, `(.L_x_313) ;  /* 0x0000006000017945 */ /* 0x000fe80003800000 */
[----:B------:R0:W-:Y:S01]  /*7ee0*/  @!P4 STG.E.U8 desc[UR46][R4.64+0x98], R15 ;  /* 0x0000980f0400c986 */ /* 0x0001e2000c10112e */
[----:B------:R-:W-:Y:S05]  /*7ef0*/  @P6 BRA `(.L_x_314) ;  /* 0x00000000000c6947 */ /* 0x000fea0003800000 */
[----:B-1----:R-:W5:Y:S02]  /*7f00*/  LDG.E.U8 R19, desc[UR46][R184.64+0x99] ;  /* 0x0000992eb8137981 */ /* 0x002f64000c1e1100 */
[----:B-----5:R-:W-:-:S05]  /*7f10*/  PRMT R23, R19, 0x8880, RZ ;  /* 0x0000888013177816 */ /* 0x020fca00000000ff */
[----:B------:R-:W-:-:S07]  /*7f20*/  IMAD R23, R23, R22, RZ ;  /* 0x0000001617177224 */ /* 0x000fce00078e02ff */
.L_x_314:
[----:B------:R-:W-:Y:S05]  /*7f30*/  BSYNC B1 ;  /* 0x0000000000017941 */ /* 0x000fea0003800000 */
.L_x_313:
[----:B------:R-:W-:Y:S01]  /*7f40*/  @!P6 IMAD R53, R53, R18, R23 ;  /* 0x000000123535e224 */ /* 0x000fe200078e0217 */
[----:B------:R-:W-:Y:S04]  /*7f50*/  BSSY B1, `(.L_x_315) ;  /* 0x0000006000017945 */ /* 0x000fe80003800000 */
[----:B------:R0:W-:Y:S01]  /*7f60*/  @!P6 STG.E.U8 desc[UR46][R4.64+0x99], R53 ;  /* 0x000099350400e986 */ /* 0x0001e2000c10112e */
[----:B------:R-:W-:Y:S05]  /*7f70*/  @P3 BRA `(.L_x_316) ;  /* 0x00000000000c3947 */ /* 0x000fea0003800000 */
[----:B-1----:R-:W5:Y:S02]  /*7f80*/  LDG.E.U8 R19, desc[UR46][R168.64+0x98] ;  /* 0x0000982ea8137981 */ /* 0x002f64000c1e1100 */
[----:B-----5:R-:W-:-:S05]  /*7f90*/  PRMT R23, R19, 0x8880, RZ ;  /* 0x0000888013177816 */ /* 0x020fca00000000ff */
[----:B------:R-:W-:-:S07]  /*7fa0*/  IMAD R23, R23, R22, RZ ;  /* 0x0000001617177224 */ /* 0x000fce00078e02ff */
.L_x_316:
[----:B------:R-:W-:Y:S05]  /*7fb0*/  BSYNC B1 ;  /* 0x0000000000017941 */ /* 0x000fea0003800000 */
.L_x_315:
[C---:B------:R-:W-:Y:S01]  /*7fc0*/  ISETP.LT.OR P2, PT, R3.reuse, 0x9a, !P2 ;  /* 0x0000009a0300780c */ /* 0x040fe20005741670 */
[----:B0-2-4-:R-:W-:Y:S01]  /*7fd0*/  @!P3 IMAD R5, R54, R18, R23 ;  /* 0x000000123605b224 */ /* 0x015fe200078e0217 */
[----:B------:R-:W-:Y:S01]  /*7fe0*/  BSSY B1, `(.L_x_317) ;  /* 0x000000a000017945 */ /* 0x000fe20003800000 */
[C---:B------:R-:W-:Y:S02]  /*7ff0*/  ISETP.LT.OR P4, PT, R3.reuse, 0x81, !P1 ;  /* 0x000000810300780c */ /* 0x040fe40004f81670 */
[C---:B------:R-:W-:Y:S01]  /*8000*/  ISETP.LT.OR P5, PT, R3.reuse, 0x82, !P1 ;  /* 0x000000820300780c */ /* 0x040fe20004fa1670 */
[----:B------:R0:W-:Y:S01]  /*8010*/  @!P3 STG.E.U8 desc[UR46][R8.64+0x98], R5 ;  /* 0x000098050800b986 */ /* 0x0001e2000c10112e */
[C---:B------:R-:W-:Y:S02]  /*8020*/  ISETP.LT.OR P6, PT, R3.reuse, 0x81, !P0 ;  /* 0x000000810300780c */ /* 0x040fe400047c1670 */
[----:B------:R-:W-:-:S04]  /*8030*/  ISETP.LT.OR P3, PT, R3, 0x82, !P0 ;  /* 0x000000820300780c */ /* 0x000fc80004761670 */
[----:B------:R-:W-:Y:S09]  /*8040*/  @P2 BRA `(.L_x_318) ;  /* 0x00000000000c2947 */ /* 0x000ff20003800000 */
[----:B-1----:R-:W2:Y:S02]  /*8050*/  LDG.E.U8 R19, desc[UR46][R168.64+0x99] ;  /* 0x0000992ea8137981 */ /* 0x002ea4000c1e1100 */
[----:B--2---:R-:W-:-:S05]  /*8060*/  PRMT R23, R19, 0x8880, RZ ;  /* 0x0000888013177816 */ /* 0x004fca00000000ff */
[----:B------:R-:W-:-:S07]  /*8070*/  IMAD R23, R23, R22, RZ ;  /* 0x0000001617177224 */ /* 0x000fce00078e02ff */
.L_x_318:
[----:B------:R-:W-:Y:S05]  /*8080*/  BSYNC B1 ;  /* 0x0000000000017941 */ /* 0x000fea0003800000 */
.L_x_317:
[----:B------:R-:W-:Y:S01]  /*8090*/  @!P2 IMAD R55, R55, R18, R23 ;  /* 0x000000123737a224 */ /* 0x000fe200078e0217 */
[----:B------:R-:W-:Y:S04]  /*80a0*/  BSSY B1, `(.L_x_319) ;  /* 0x0000006000017945 */ /* 0x000fe80003800000 */
[----:B------:R2:W-:Y:S01]  /*80b0*/  @!P2 STG.E.U8 desc[UR46][R8.64+0x99], R55 ;  /* 0x000099370800a986 */ /* 0x0005e2000c10112e */
[----:B------:R-:W-:Y:S05]  /*80c0*/  @P4 BRA `(.L_x_320) ;  /* 0x00000000000c4947 */ /* 0x000fea0003800000 */
[----:B-1----:R-:W4:Y:S02]  /*80d0*/  LDG.E.U8 R19, desc[UR46][R12.64+0x80] ;  /* 0x0000802e0c137981 */ /* 0x002f24000c1e1100 */
[----:B----4-:R-:W-:-:S05]  /*80e0*/  PRMT R23, R19, 0x8880, RZ ;  /* 0x0000888013177816 */ /* 0x010fca00000000ff */
[----:B------:R-:W-:-:S07]  /*80f0*/  IMAD R23, R23, R22, RZ ;  /* 0x0000001617177224 */ /* 0x000fce00078e02ff */
.L_x_320:
[----:B------:R-:W-:Y:S05]  /*8100*/  BSYNC B1 ;  /* 0x0000000000017941 */ /* 0x000fea0003800000 */
.L_x_319:
[----:B0-----:R-:W-:Y:S01]  /*8110*/  @!P4 IMAD R5, R24, R18, R23 ;  /* 0x000000121805c224 */ /* 0x001fe200078e0217 */
[----:B------:R-:W-:Y:S04]  /*8120*/  BSSY B1, `(.L_x_321) ;  /* 0x0000006000017945 */ /* 0x000fe80003800000 */
[----:B------:R0:W-:Y:S01]  /*8130*/  @!P4 STG.E.U8 desc[UR46][R6.64+0x80], R5 ;  /* 0x000080050600c986 */ /* 0x0001e2000c10112e */
[----:B------:R-:W-:Y:S05]  /*8140*/  @P5 BRA `(.L_x_322) ;  /* 0x00000000000c5947 */ /* 0x000fea0003800000 */
[----:B-1----:R-:W4:Y:S02]  /*8150*/  LDG.E.U8 R19, desc[UR46][R12.64+0x81] ;  /* 0x0000812e0c137981 */ /* 0x002f24000c1e1100 */
[----:B----4-:R-:W-:-:S05]  /*8160*/  PRMT R23, R19, 0x8880, RZ ;  /* 0x0000888013177816 */ /* 0x010fca00000000ff */
[----:B------:R-:W-:-:S07]  /*8170*/  IMAD R23, R23, R22, RZ ;  /* 0x0000001617177224 */ /* 0x000fce00078e02ff */
.L_x_322:
[----:B------:R-:W-:Y:S05]  /*8180*/  BSYNC B1 ;  /* 0x0000000000017941 */ /* 0x000fea0003800000 */
.L_x_321:
[----:B------:R-:W-:Y:S01]  /*8190*/  @!P5 IMAD R25, R25, R18, R23 ;  /* 0x000000121919d224 */ /* 0x000fe200078e0217 */
[----:B------:R-:W-:Y:S04]  /*81a0*/  BSSY B1, `(.L_x_323) ;  /* 0x0000006000017945 */ /* 0x000fe80003800000 */
[----:B------:R4:W-:Y:S01]  /*81b0*/  @!P5 STG.E.U8 desc[UR46][R6.64+0x81], R25 ;  /* 0x000081190600d986 */ /* 0x0009e2000c10112e */
[----:B------:R-:W-:Y:S05]  /*81c0*/  @P6 BRA `(.L_x_324) ;  /* 0x00000000000c6947 */ /* 0x000fea0003800000 */
[----:B-1----:R-:W5:Y:S02]  /*81d0*/  LDG.E.U8 R19, desc[UR46][R186.64+0x80] ;  /* 0x0000802eba137981 */ /* 0x002f64000c1e1100 */
[----:B-----5:R-:W-:-:S05]  /*81e0*/  PRMT R23, R19, 0x8880, RZ ;  /* 0x0000888013177816 */ /* 0x020fca00000000ff */
[----:B------:R-:W-:-:S07]  /*81f0*/  IMAD R23, R23, R22, RZ ;  /* 0x0000001617177224 */ /* 0x000fce00078e02ff */
.L_x_324:
[----:B------:R-:W-:Y:S05]  /*8200*/  BSYNC B1 ;  /* 0x0000000000017941 */ /* 0x000fea0003800000 */
.L_x_323:
[----:B0-----:R-:W-:Y:S01]  /*8210*/  @!P6 IMAD R5, R26, R18, R23 ;  /* 0x000000121a05e224 */ /* 0x001fe200078e0217 */
[----:B------:R-:W-:Y:S04]  /*8220*/  BSSY B1, `(.L_x_325) ;  /* 0x0000006000017945 */ /* 0x000fe80003800000 */
[----:B------:R0:W-:Y:S01]  /*8230*/  @!P6 STG.E.U8 desc[UR46][R10.64+0x80], R5 ;  /* 0x000080050a00e986 */ /* 0x0001e2000c10112e */
[----:B------:R-:W-:Y:S05]  /*8240*/  @P3 BRA `(.L_x_326) ;  /* 0x00000000000c3947 */ /* 0x000fea0003800000 */
[----:B-1----:R-:W5:Y:S02]  /*8250*/  LDG.E.U8 R19, desc[UR46][R186.64+0x81] ;  /* 0x0000812eba137981 */ /* 0x002f64000c1e1100 */
[----:B-----5:R-:W-:-:S05]  /*8260*/  PRMT R23, R19, 0x8880, RZ ;  /* 0x0000888013177816 */ /* 0x020fca00000000ff */
[----:B------:R-:W-:-:S07]  /*8270*/  IMAD R23, R23, R22, RZ ;  /* 0x0000001617177224 */ /* 0x000fce00078e02ff */
.L_x_326:
[----:B------:R-:W-:Y:S05]  /*8280*/  BSYNC B1 ;  /* 0x0000000000017941 */ /* 0x000fea0003800000 */
.L_x_325:
        /* <DEDUP_REMOVED lines=12> */
.L_x_328:
[----:B------:R-:W-:Y:S05]  /*8350*/  BSYNC B1 ;  /* 0x0000000000017941 */ /* 0x000fea0003800000 */
.L_x_327:
[----:B0-----:R-:W-:Y:S01]  /*8360*/  @!P5 IMAD R5, R28, R18, R23 ;  /* 0x000000121c05d224 */ /* 0x001fe200078e0217 */
[----:B------:R-:W-:Y:S04]  /*8370*/  BSSY B1, `(.L_x_329) ;  /* 0x0000006000017945 */ /* 0x000fe80003800000 */
[----:B------:R0:W-:Y:S01]  /*8380*/  @!P5 STG.E.U8 desc[UR46][R6.64+0x88], R5 ;  /* 0x000088050600d986 */ /* 0x0001e2000c10112e */
[----:B------:R-:W-:Y:S05]  /*8390*/  @P2 BRA `(.L_x_330) ;  /* 0x00000000000c2947 */ /* 0x000fea0003800000 */
[----:B-1----:R-:W5:Y:S02]  /*83a0*/  LDG.E.U8 R19, desc[UR46][R12.64+0x89] ;  /* 0x0000892e0c137981 */ /* 0x002f64000c1e1100 */
[----:B-----5:R-:W-:-:S05]  /*83b0*/  PRMT R23, R19, 0x8880, RZ ;  /* 0x0000888013177816 */ /* 0x020fca00000000ff */
[----:B------:R-:W-:-:S07]  /*83c0*/  IMAD R23, R23, R22, RZ ;  /* 0x0000001617177224 */ /* 0x000fce00078e02ff */
.L_x_330:
[----:B------:R-:W-:Y:S05]  /*83d0*/  BSYNC B1 ;  /* 0x0000000000017941 */ /* 0x000fea0003800000 */
.L_x_329:
[----:B------:R-:W-:Y:S01]  /*83e0*/  @!P2 IMAD R29, R29, R18, R23 ;  /* 0x000000121d1da224 */ /* 0x000fe200078e0217 */
[----:B------:R-:W-:Y:S04]  /*83f0*/  BSSY B1, `(.L_x_331) ;  /* 0x0000006000017945 */ /* 0x000fe80003800000 */
[----:B------:R0:W-:Y:S01]  /*8400*/  @!P2 STG.E.U8 desc[UR46][R6.64+0x89], R29 ;  /* 0x0000891d0600a986 */ /* 0x0001e2000c10112e */
[----:B------:R-:W-:Y:S05]  /*8410*/  @P3 BRA `(.L_x_332) ;  /* 0x00000000000c3947 */ /* 0x000fea0003800000 */
[----:B-1----:R-:W5:Y:S02]  /*8420*/  LDG.E.U8 R19, desc[UR46][R186.64+0x88] ;  /* 0x0000882eba137981 */ /* 0x002f64000c1e1100 */
[----:B-----5:R-:W-:-:S05]  /*8430*/  PRMT R23, R19, 0x8880, RZ ;  /* 0x0000888013177816 */ /* 0x020fca00000000ff */
[----:B------:R-:W-:-:S07]  /*8440*/  IMAD R23, R23, R22, RZ ;  /* 0x0000001617177224 */ /* 0x000fce00078e02ff */
.L_x_332:
[----:B------:R-:W-:Y:S05]  /*8450*/  BSYNC B1 ;  /* 0x0000000000017941 */ /* 0x000fea0003800000 */
.L_x_331:
[----:B0-----:R-:W-:Y:S01]  /*8460*/  @!P3 IMAD R5, R30, R18, R23 ;  /* 0x000000121e05b224 */ /* 0x001fe200078e0217 */
[----:B------:R-:W-:Y:S04]  /*8470*/  BSSY B1, `(.L_x_333) ;  /* 0x0000006000017945 */ /* 0x000fe80003800000 */
[----:B------:R0:W-:Y:S01]  /*8480*/  @!P3 STG.E.U8 desc[UR46][R10.64+0x88], R5 ;  /* 0x000088050a00b986 */ /* 0x0001e2000c10112e */
[----:B------:R-:W-:Y:S05]  /*8490*/  @P6 BRA `(.L_x_334) ;  /* 0x00000000000c6947 */ /* 0x000fea0003800000 */
[----:B-1----:R-:W5:Y:S02]  /*84a0*/  LDG.E.U8 R19, desc[UR46][R186.64+0x89] ;  /* 0x0000892eba137981 */ /* 0x002f64000c1e1100 */
[----:B-----5:R-:W-:-:S05]  /*84b0*/  PRMT R23, R19, 0x8880, RZ ;  /* 0x0000888013177816 */ /* 0x020fca00000000ff */
[----:B------:R-:W-:-:S07]  /*84c0*/  IMAD R23, R23, R22, RZ ;  /* 0x0000001617177224 */ /* 0x000fce00078e02ff */
.L_x_334:
[----:B------:R-:W-:Y:S05]  /*84d0*/  BSYNC B1 ;  /* 0x0000000000017941 */ /* 0x000fea0003800000 */
.L_x_333:
[----:B------:R-:W-:Y:S01]  /*84e0*/  @!P6 IMAD R31, R31, R18, R23 ;  /* 0x000000121f1fe224 */ /* 0x000fe200078e0217 */
[----:B------:R-:W-:Y:S04]  /*84f0*/  BSSY B1, `(.L_x_335) ;  /* 0x0000006000017945 */ /* 0x000fe80003800000 */
[----:B------:R0:W-:Y:S01]  /*8500*/  @!P6 STG.E.U8 desc[UR46][R10.64+0x89], R31 ;  /* 0x0000891f0a00e986 */ /* 0x0001e2000c10112e */
[----:B------:R-:W-:Y:S05]  /*8510*/  @P4 BRA `(.L_x_336) ;  /* 0x00000000000c4947 */ /* 0x000fea0003800000 */
[----:B-1----:R-:W5:Y:S02]  /*8520*/  LDG.E.U8 R19, desc[UR46][R12.64+0x90] ;  /* 0x0000902e0c137981 */ /* 0x002f64000c1e1100 */
[----:B-----5:R-:W-:-:S05]  /*8530*/  PRMT R23, R19, 0x8880, RZ ;  /* 0x0000888013177816 */ /* 0x020fca00000000ff */
[----:B------:R-:W-:-:S07]  /*8540*/  IMAD R23, R23, R22, RZ ;  /* 0x0000001617177224 */ /* 0x000fce00078e02ff */
.L_x_336:
[----:B------:R-:W-:Y:S05]  /*8550*/  BSYNC B1 ;  /* 0x0000000000017941 */ /* 0x000fea0003800000 */
.L_x_335:
[C---:B------:R-:W-:Y:S01]  /*8560*/  ISETP.LT.OR P3, PT, R3.reuse, 0x92, !P1 ;  /* 0x000000920300780c */ /* 0x040fe20004f61670 */
[----:B0-----:R-:W-:Y:S01]  /*8570*/  @!P4 IMAD R5, R32, R18, R23 ;  /* 0x000000122005c224 */ /* 0x001fe200078e0217 */
[----:B------:R-:W-:Y:S01]  /*8580*/  BSSY B1, `(.L_x_337) ;  /* 0x000000b000017945 */ /* 0x000fe20003800000 */
[C---:B------:R-:W-:Y:S02]  /*8590*/  ISETP.LT.OR P2, PT, R3.reuse, 0x91, !P0 ;  /* 0x000000910300780c */ /* 0x040fe40004741670 */
[C---:B------:R-:W-:Y:S01]  /*85a0*/  ISETP.LT.OR P5, PT, R3.reuse, 0x92, !P0 ;  /* 0x000000920300780c */ /* 0x040fe200047a1670 */
[----:B------:R0:W-:Y:S01]  /*85b0*/  @!P4 STG.E.U8 desc[UR46][R6.64+0x90], R5 ;  /* 0x000090050600c986 */ /* 0x0001e2000c10112e */
[C---:B------:R-:W-:Y:S02]  /*85c0*/  ISETP.LT.OR P4, PT, R3.reuse, 0x99, !P1 ;  /* 0x000000990300780c */ /* 0x040fe40004f81670 */
[C---:B------:R-:W-:Y:S02]  /*85d0*/  ISETP.LT.OR P1, PT, R3.reuse, 0x9a, !P1 ;  /* 0x0000009a0300780c */ /* 0x040fe40004f21670 */
[----:B------:R-:W-:-:S02]  /*85e0*/  ISETP.LT.OR P6, PT, R3, 0x99, !P0 ;  /* 0x000000990300780c */ /* 0x000fc400047c1670 */
[----:B------:R-:W-:Y:S11]  /*85f0*/  @P3 BRA `(.L_x_338) ;  /* 0x00000000000c3947 */ /* 0x000ff60003800000 */
[----:B-1----:R-:W5:Y:S02]  /*8600*/  LDG.E.U8 R19, desc[UR46][R12.64+0x91] ;  /* 0x0000912e0c137981 */ /* 0x002f64000c1e1100 */
[----:B-----5:R-:W-:-:S05]  /*8610*/  PRMT R23, R19, 0x8880, RZ ;  /* 0x0000888013177816 */ /* 0x020fca00000000ff */
[----:B------:R-:W-:-:S07]  /*8620*/  IMAD R23, R23, R22, RZ ;  /* 0x0000001617177224 */ /* 0x000fce00078e02ff */
.L_x_338:
[----:B------:R-:W-:Y:S05]  /*8630*/  BSYNC B1 ;  /* 0x0000000000017941 */ /* 0x000fea0003800000 */
.L_x_337:
[----:B------:R-:W-:Y:S01]  /*8640*/  @!P3 IMAD R33, R33, R18, R23 ;  /* 0x000000122121b224 */ /* 0x000fe200078e0217 */
[----:B------:R-:W-:Y:S04]  /*8650*/  BSSY B1, `(.L_x_339) ;  /* 0x0000006000017945 */ /* 0x000fe80003800000 */
[----:B------:R0:W-:Y:S01]  /*8660*/  @!P3 STG.E.U8 desc[UR46][R6.64+0x91], R33 ;  /* 0x000091210600b986 */ /* 0x0001e2000c10112e */
[----:B------:R-:W-:Y:S05]  /*8670*/  @P2 BRA `(.L_x_340) ;  /* 0x00000000000c2947 */ /* 0x000fea0003800000 */
[----:B-1----:R-:W5:Y:S02]  /*8680*/  LDG.E.U8 R19, desc[UR46][R186.64+0x90] ;  /* 0x0000902eba137981 */ /* 0x002f64000c1e1100 */
[----:B-----5:R-:W-:-:S05]  /*8690*/  PRMT R23, R19, 0x8880, RZ ;  /* 0x0000888013177816 */ /* 0x020fca00000000ff */
[----:B------:R-:W-:-:S07]  /*86a0*/  IMAD R23, R23, R22, RZ ;  /* 0x0000001617177224 */ /* 0x000fce00078e02ff */
.L_x_340:
[----:B------:R-:W-:Y:S05]  /*86b0*/  BSYNC B1 ;  /* 0x0000000000017941 */ /* 0x000fea0003800000 */
.L_x_339:
[----:B0-----:R-:W-:Y:S01]  /*86c0*/  @!P2 IMAD R5, R34, R18, R23 ;  /* 0x000000122205a224 */ /* 0x001fe200078e0217 */
[----:B------:R-:W-:Y:S04]  /*86d0*/  BSSY B1, `(.L_x_341) ;  /* 0x0000006000017945 */ /* 0x000fe80003800000 */
[----:B------:R0:W-:Y:S01]  /*86e0*/  @!P2 STG.E.U8 desc[UR46][R10.64+0x90], R5 ;  /* 0x000090050a00a986 */ /* 0x0001e2000c10112e */
[----:B------:R-:W-:Y:S05]  /*86f0*/  @P5 BRA `(.L_x_342) ;  /* 0x00000000000c5947 */ /* 0x000fea0003800000 */
[----:B-1----:R-:W5:Y:S02]  /*8700*/  LDG.E.U8 R19, desc[UR46][R186.64+0x91] ;  /* 0x0000912eba137981 */ /* 0x002f64000c1e1100 */
[----:B-----5:R-:W-:-:S05]  /*8710*/  PRMT R23, R19, 0x8880, RZ ;  /* 0x0000888013177816 */ /* 0x020fca00000000ff */
[----:B------:R-:W-:-:S07]  /*8720*/  IMAD R23, R23, R22, RZ ;  /* 0x0000001617177224 */ /* 0x000fce00078e02ff */
.L_x_342:
[----:B------:R-:W-:Y:S05]  /*8730*/  BSYNC B1 ;  /* 0x0000000000017941 */ /* 0x000fea0003800000 */
.L_x_341:
[----:B------:R-:W-:Y:S01]  /*8740*/  @!P5 IMAD R35, R35, R18, R23 ;  /* 0x000000122323d224 */ /* 0x000fe200078e0217 */
[----:B------:R-:W-:Y:S04]  /*8750*/  BSSY B1, `(.L_x_343) ;  /* 0x0000006000017945 */ /* 0x000fe80003800000 */
[----:B------:R0:W-:Y:S01]  /*8760*/  @!P5 STG.E.U8 desc[UR46][R10.64+0x91], R35 ;  /* 0x000091230a00d986 */ /* 0x0001e2000c10112e */
[----:B------:R-:W-:Y:S05]  /*8770*/  @P4 BRA `(.L_x_344) ;  /* 0x00000000000c4947 */ /* 0x000fea0003800000 */
[----:B-1----:R-:W5:Y:S02]  /*8780*/  LDG.E.U8 R19, desc[UR46][R12.64+0x98] ;  /* 0x0000982e0c137981 */ /* 0x002f64000c1e1100 */
[----:B-----5:R-:W-:-:S05]  /*8790*/  PRMT R23, R19, 0x8880, RZ ;  /* 0x0000888013177816 */ /* 0x020fca00000000ff */
[----:B------:R-:W-:-:S07]  /*87a0*/  IMAD R23, R23, R22, RZ ;  /* 0x0000001617177224 */ /* 0x000fce00078e02ff */
.L_x_344:
[----:B------:R-:W-:Y:S05]  /*87b0*/  BSYNC B1 ;  /* 0x0000000000017941 */ /* 0x000fea0003800000 */
.L_x_343:
[----:B0-----:R-:W-:Y:S01]  /*87c0*/  @!P4 IMAD R5, R36, R18, R23 ;  /* 0x000000122405c224 */ /* 0x001fe200078e0217 */
[----:B------:R-:W-:Y:S04]  /*87d0*/  BSSY B1, `(.L_x_345) ;  /* 0x0000006000017945 */ /* 0x000fe80003800000 */
[----:B------:R0:W-:Y:S01]  /*87e0*/  @!P4 STG.E.U8 desc[UR46][R6.64+0x98], R5 ;  /* 0x000098050600c986 */ /* 0x0001e2000c10112e */
[----:B------:R-:W-:Y:S05]  /*87f0*/  @P1 BRA `(.L_x_346) ;  /* 0x00000000000c1947 */ /* 0x000fea0003800000 */
[----:B-1----:R-:W5:Y:S02]  /*8800*/  LDG.E.U8 R19, desc[UR46][R12.64+0x99] ;  /* 0x0000992e0c137981 */ /* 0x002f64000c1e1100 */
[----:B-----5:R-:W-:-:S05]  /*8810*/  PRMT R23, R19, 0x8880, RZ ;  /* 0x0000888013177816 */ /* 0x020fca00000000ff */
[----:B------:R-:W-:-:S07]  /*8820*/  IMAD R23, R23, R22, RZ ;  /* 0x0000001617177224 */ /* 0x000fce00078e02ff */
.L_x_346:
[----:B------:R-:W-:Y:S05]  /*8830*/  BSYNC B1 ;  /* 0x0000000000017941 */ /* 0x000fea0003800000 */
.L_x_345:
[----:B------:R-:W-:Y:S01]  /*8840*/  @!P1 IMAD R37, R37, R18, R23 ;  /* 0x0000001225259224 */ /* 0x000fe200078e0217 */
[----:B------:R-:W-:Y:S04]  /*8850*/  BSSY B1, `(.L_x_347) ;  /* 0x0000006000017945 */ /* 0x000fe80003800000 */
[----:B------:R0:W-:Y:S01]  /*8860*/  @!P1 STG.E.U8 desc[UR46][R6.64+0x99], R37 ;  /* 0x0000992506009986 */ /* 0x0001e2000c10112e */
[----:B------:R-:W-:Y:S05]  /*8870*/  @P6 BRA `(.L_x_348) ;  /* 0x00000000000c6947 */ /* 0x000fea0003800000 */
[----:B-1----:R-:W5:Y:S02]  /*8880*/  LDG.E.U8 R19, desc[UR46][R186.64+0x98] ;  /* 0x0000982eba137981 */ /* 0x002f64000c1e1100 */
[----:B-----5:R-:W-:-:S05]  /*8890*/  PRMT R23, R19, 0x8880, RZ ;  /* 0x0000888013177816 */ /* 0x020fca00000000ff */
[----:B------:R-:W-:-:S07]  /*88a0*/  IMAD R23, R23, R22, RZ ;  /* 0x0000001617177224 */ /* 0x000fce00078e02ff */
.L_x_348:
[----:B------:R-:W-:Y:S05]  /*88b0*/  BSYNC B1 ;  /* 0x0000000000017941 */ /* 0x000fea0003800000 */
.L_x_347:
[----:B0-----:R-:W-:Y:S01]  /*88c0*/  @!P6 IMAD R5, R38, R18, R23 ;  /* 0x000000122605e224 */ /* 0x001fe200078e0217 */
[----:B------:R-:W-:Y:S01]  /*88d0*/  ISETP.LT.OR P0, PT, R3, 0x9a, !P0 ;  /* 0x0000009a0300780c */ /* 0x000fe20004701670 */
[----:B------:R-:W-:Y:S03]  /*88e0*/  BSSY B1, `(.L_x_349) ;  /* 0x0000006000017945 */ /* 0x000fe60003800000 */
[----:B------:R0:W-:Y:S09]  /*88f0*/  @!P6 STG.E.U8 desc[UR46][R10.64+0x98], R5 ;  /* 0x000098050a00e986 */ /* 0x0001f2000c10112e */
[----:B------:R-:W-:Y:S05]  /*8900*/  @P0 BRA `(.L_x_350) ;  /* 0x00000000000c0947 */ /* 0x000fea0003800000 */
[----:B-1----:R-:W5:Y:S02]  /*8910*/  LDG.E.U8 R19, desc[UR46][R186.64+0x99] ;  /* 0x0000992eba137981 */ /* 0x002f64000c1e1100 */
[----:B-----5:R-:W-:-:S05]  /*8920*/  PRMT R23, R19, 0x8880, RZ ;  /* 0x0000888013177816 */ /* 0x020fca00000000ff */
[----:B------:R-:W-:-:S07]  /*8930*/  IMAD R23, R23, R22, RZ ;  /* 0x0000001617177224 */ /* 0x000fce00078e02ff */
.L_x_350:
[----:B------:R-:W-:Y:S05]  /*8940*/  BSYNC B1 ;  /* 0x0000000000017941 */ /* 0x000fea0003800000 */
.L_x_349:
[----:B------:R-:W-:Y:S01]  /*8950*/  IMAD R23, R39, R18, R23 ;  /* 0x0000001227177224 */ /* 0x000fe200078e0217 */
[----:B------:R-:W-:Y:S06]  /*8960*/  @P0 BRA `(.L_x_351) ;  /* 0x0000001c00980947 */ /* 0x000fec0003800000 */
[----:B------:R0:W-:Y:S01]  /*8970*/  STG.E.U8 desc[UR46][R10.64+0x99], R23 ;  /* 0x000099170a007986 */ /* 0x0001e2000c10112e */
[----:B------:R-:W-:Y:S05]  /*8980*/  BRA `(.L_x_351) ;  /* 0x0000001c00907947 */ /* 0x000fea0003800000 */
.L_x_30:
[C---:B------:R-:W-:Y:S02]  /*8990*/  ISETP.GE.AND P2, PT, R0.reuse, 0x1, PT ;  /* 0x000000010000780c */ /* 0x040fe40003f46270 */
[----:B------:R-:W-:Y:S02]  /*89a0*/  ISETP.GE.AND P3, PT, R0, 0x9, PT ;  /* 0x000000090000780c */ /* 0x000fe40003f66270 */
[C---:B------:R-:W-:Y:S02]  /*89b0*/  ISETP.LT.OR P5, PT, R3.reuse, 0x1, !P2 ;  /* 0x000000010300780c */ /* 0x040fe400057a1670 */
[C---:B------:R-:W-:Y:S02]  /*89c0*/  ISETP.LT.OR P1, PT, R3.reuse, 0x2, !P2 ;  /* 0x000000020300780c */ /* 0x040fe40005721670 */
[C---:B------:R-:W-:Y:S02]  /*89d0*/  ISETP.LT.OR P6, PT, R3.reuse, 0x1, !P3 ;  /* 0x000000010300780c */ /* 0x040fe40005fc1670 */
[----:B------:R-:W-:-:S02]  /*89e0*/  ISETP.LT.OR P4, PT, R3, 0x2, !P3 ;  /* 0x000000020300780c */ /* 0x000fc40005f81670 */
[----:B------:R-:W-:-:S05]  /*89f0*/  ISETP.LT.OR P0, PT, R3, 0x9, !P2 ;  /* 0x000000090300780c */ /* 0x000fca0005701670 */
[-C--:B------:R-:W-:Y:S02]  /*8a00*/  @!P5 IMAD R13, R168, R18.reuse, RZ ;  /* 0x00000012a80dd224 */ /* 0x080fe400078e02ff */
[-C--:B------:R-:W-:Y:S02]  /*8a10*/  @!P1 IMAD R169, R169, R18.reuse, RZ ;  /* 0x00000012a9a99224 */ /* 0x080fe400078e02ff */
[-C--:B------:R-:W-:Y:S01]  /*8a20*/  @!P6 IMAD R15, R170, R18.reuse, RZ ;  /* 0x00000012aa0fe224 */ /* 0x080fe200078e02ff */
[----:B------:R0:W-:Y:S01]  /*8a30*/  @!P5 STG.E.U8 desc[UR46][R4.64], R13 ;  /* 0x0000000d0400d986 */ /* 0x0001e2000c10112e */
[----:B------:R-:W-:Y:S01]  /*8a40*/  ISETP.LT.OR P5, PT, R3, 0xa, !P2 ;  /* 0x0000000a0300780c */ /* 0x000fe200057a1670 */
[-C--:B------:R-:W-:Y:S02]  /*8a50*/  @!P4 IMAD R171, R171, R18.reuse, RZ ;  /* 0x00000012ababc224 */ /* 0x080fe400078e02ff */
[----:B------:R-:W-:Y:S01]  /*8a60*/  @!P0 IMAD R21, R172, R18, RZ ;  /* 0x00000012ac158224 */ /* 0x000fe200078e02ff */
[----:B------:R-:W-:Y:S01]  /*8a70*/  @!P1 STG.E.U8 desc[UR46][R4.64+0x1], R169 ;  /* 0x000001a904009986 */ /* 0x000fe2000c10112e */
[----:B------:R-:W-:-:S03]  /*8a80*/  ISETP.LT.OR P1, PT, R3, 0x9, !P3 ;  /* 0x000000090300780c */ /* 0x000fc60005f21670 */
[----:B------:R3:W-:Y:S01]  /*8a90*/  @!P6 STG.E.U8 desc[UR46][R8.64], R15 ;  /* 0x0000000f0800e986 */ /* 0x0007e2000c10112e */
[----:B------:R-:W-:-:S03]  /*8aa0*/  ISETP.LT.OR P6, PT, R3, 0xa, !P3 ;  /* 0x0000000a0300780c */ /* 0x000fc60005fc1670 */
[----:B------:R-:W-:Y:S01]  /*8ab0*/  @!P4 STG.E.U8 desc[UR46][R8.64+0x1], R171 ;  /* 0x000001ab0800c986 */ /* 0x000fe2000c10112e */
[-C--:B------:R-:W-:Y:S01]  /*8ac0*/  @!P5 IMAD R173, R173, R18.reuse, RZ ;  /* 0x00000012adadd224 */ /* 0x080fe200078e02ff */
[C---:B------:R-:W-:Y:S02]  /*8ad0*/  ISETP.LT.OR P4, PT, R3.reuse, 0x11, !P2 ;  /* 0x000000110300780c */ /* 0x040fe40005781670 */
[----:B------:R4:W-:Y:S01]  /*8ae0*/  @!P0 STG.E.U8 desc[UR46][R4.64+0x8], R21 ;  /* 0x0000081504008986 */ /* 0x0009e2000c10112e */
[C---:B------:R-:W-:Y:S01]  /*8af0*/  ISETP.LT.OR P0, PT, R3.reuse, 0x12, !P2 ;  /* 0x000000120300780c */ /* 0x040fe20005701670 */
[-C--:B0-----:R-:W-:Y:S02]  /*8b00*/  @!P1 IMAD R13, R174, R18.reuse, RZ ;  /* 0x00000012ae0d9224 */ /* 0x081fe400078e02ff */
[----:B------:R-:W-:Y:S01]  /*8b10*/  @!P5 STG.E.U8 desc[UR46][R4.64+0x9], R173 ;  /* 0x000009ad0400d986 */ /* 0x000fe2000c10112e */
[----:B------:R-:W-:Y:S01]  /*8b20*/  ISETP.LT.OR P5, PT, R3, 0x11, !P3 ;  /* 0x000000110300780c */ /* 0x000fe20005fa1670 */
[----:B------:R-:W-:-:S02]  /*8b30*/  @!P6 IMAD R175, R175, R18, RZ ;  /* 0x00000012afafe224 */ /* 0x000fc400078e02ff */
[----:B------:R0:W-:Y:S01]  /*8b40*/  @!P1 STG.E.U8 desc[UR46][R8.64+0x8], R13 ;  /* 0x0000080d08009986 */ /* 0x0001e2000c10112e */
[C---:B------:R-:W-:Y:S02]  /*8b50*/  ISETP.LT.OR P1, PT, R3.reuse, 0x12, !P3 ;  /* 0x000000120300780c */ /* 0x040fe40005f21670 */
[-C--:B---3--:R-:W-:Y:S01]  /*8b60*/  @!P4 IMAD R15, R176, R18.reuse, RZ ;  /* 0x00000012b00fc224 */ /* 0x088fe200078e02ff */
[----:B------:R-:W-:Y:S01]  /*8b70*/  @!P6 STG.E.U8 desc[UR46][R8.64+0x9], R175 ;  /* 0x000009af0800e986 */ /* 0x000fe2000c10112e */
[----:B------:R-:W-:Y:S01]  /*8b80*/  ISETP.LT.OR P6, PT, R3, 0x19, !P2 ;  /* 0x000000190300780c */ /* 0x000fe200057c1670 */
[-C--:B------:R-:W-:Y:S02]  /*8b90*/  @!P0 IMAD R177, R177, R18.reuse, RZ ;  /* 0x00000012b1b18224 */ /* 0x080fe400078e02ff */
[----:B------:R3:W-:Y:S01]  /*8ba0*/  @!P4 STG.E.U8 desc[UR46][R4.64+0x10], R15 ;  /* 0x0000100f0400c986 */ /* 0x0007e2000c10112e */
[----:B------:R-:W-:Y:S01]  /*8bb0*/  ISETP.LT.OR P4, PT, R3, 0x1a, !P2 ;  /* 0x0000001a0300780c */ /* 0x000fe20005781670 */
[----:B----4-:R-:W-:-:S02]  /*8bc0*/  @!P5 IMAD R21, R178, R18, RZ ;  /* 0x00000012b215d224 */ /* 0x010fc400078e02ff */
[----:B------:R-:W-:Y:S01]  /*8bd0*/  @!P0 STG.E.U8 desc[UR46][R4.64+0x11], R177 ;  /* 0x000011b104008986 */ /* 0x000fe2000c10112e */
[----:B------:R-:W-:Y:S01]  /*8be0*/  ISETP.LT.OR P0, PT, R3, 0x19, !P3 ;  /* 0x000000190300780c */ /* 0x000fe20005f01670 */
[-C--:B------:R-:W-:Y:S02]  /*8bf0*/  @!P1 IMAD R179, R179, R18.reuse, RZ ;  /* 0x00000012b3b39224 */ /* 0x080fe400078e02ff */
[----:B------:R4:W-:Y:S01]  /*8c00*/  @!P5 STG.E.U8 desc[UR46][R8.64+0x10], R21 ;  /* 0x000010150800d986 */ /* 0x0009e2000c10112e */
[----:B------:R-:W-:Y:S01]  /*8c10*/  ISETP.LT.OR P5, PT, R3, 0x1a, !P3 ;  /* 0x0000001a0300780c */ /* 0x000fe20005fa1670 */
[-C--:B0-----:R-:W-:Y:S02]  /*8c20*/  @!P6 IMAD R13, R180, R18.reuse, RZ ;  /* 0x00000012b40de224 */ /* 0x081fe400078e02ff */
[----:B------:R-:W-:Y:S01]  /*8c30*/  @!P1 STG.E.U8 desc[UR46][R8.64+0x11], R179 ;  /* 0x000011b308009986 */ /* 0x000fe2000c10112e */
[----:B------:R-:W-:Y:S01]  /*8c40*/  ISETP.GE.AND P1, PT, R0, 0x81, PT ;  /* 0x000000810000780c */ /* 0x000fe20003f26270 */
[----:B------:R-:W-:-:S02]  /*8c50*/  @!P4 IMAD R181, R181, R18, RZ ;  /* 0x00000012b5b5c224 */ /* 0x000fc400078e02ff */
[----:B------:R0:W-:Y:S01]  /*8c60*/  @!P6 STG.E.U8 desc[UR46][R4.64+0x18], R13 ;  /* 0x0000180d0400e986 */ /* 0x0001e2000c10112e */
[C---:B------:R-:W-:Y:S01]  /*8c70*/  ISETP.LT.OR P6, PT, R3.reuse, 0x1, !P1 ;  /* 0x000000010300780c */ /* 0x040fe20004fc1670 */
[-C--:B---3--:R-:W-:Y:S02]  /*8c80*/  @!P0 IMAD R15, R182, R18.reuse, RZ ;  /* 0x00000012b60f8224 */ /* 0x088fe400078e02ff */
[----:B------:R-:W-:Y:S01]  /*8c90*/  @!P4 STG.E.U8 desc[UR46][R4.64+0x19], R181 ;  /* 0x000019b50400c986 */ /* 0x000fe2000c10112e */
[----:B------:R-:W-:Y:S01]  /*8ca0*/  ISETP.LT.OR P4, PT, R3, 0x2, !P1 ;  /* 0x000000020300780c */ /* 0x000fe20004f81670 */
[----:B------:R-:W-:Y:S02]  /*8cb0*/  @!P5 IMAD R183, R183, R18, RZ ;  /* 0x00000012b7b7d224 */ /* 0x000fe400078e02ff */
[----:B------:R3:W-:Y:S01]  /*8cc0*/  @!P0 STG.E.U8 desc[UR46][R8.64+0x18], R15 ;  /* 0x0000180f08008986 */ /* 0x0007e2000c10112e */
[----:B------:R-:W-:-:S03]  /*8cd0*/  ISETP.GE.AND P0, PT, R0, 0x89, PT ;  /* 0x000000890000780c */ /* 0x000fc60003f06270 */
[----:B------:R-:W-:Y:S01]  /*8ce0*/  @!P5 STG.E.U8 desc[UR46][R8.64+0x19], R183 ;  /* 0x000019b70800d986 */ /* 0x000fe2000c10112e */
[----:B------:R-:W-:Y:S01]  /*8cf0*/  ISETP.LT.OR P5, PT, R3, 0x1, !P0 ;  /* 0x000000010300780c */ /* 0x000fe200047a1670 */
[----:B----4-:R-:W-:-:S04]  /*8d00*/  @!P6 IMAD R21, R152, R18, RZ ;  /* 0x000000129815e224 */ /* 0x010fc800078e02ff */
[----:B------:R-:W-:Y:S01]  /*8d10*/  @!P4 IMAD R153, R153, R18, RZ ;  /* 0x000000129999c224 */ /* 0x000fe200078e02ff */
[----:B------:R-:W-:Y:S01]  /*8d20*/  @!P6 STG.E.U8 desc[UR46][R6.64], R21 ;  /* 0x000000150600e986 */ /* 0x000fe2000c10112e */
[----:B------:R-:W-:-:S03]  /*8d30*/  ISETP.LT.OR P6, PT, R3, 0x2, !P0 ;  /* 0x000000020300780c */ /* 0x000fc600047c1670 */
[----:B------:R-:W-:Y:S01]  /*8d40*/  @!P4 STG.E.U8 desc[UR46][R6.64+0x1], R153 ;  /* 0x000001990600c986 */ /* 0x000fe2000c10112e */
[----:B------:R-:W-:Y:S02]  /*8d50*/  ISETP.LT.OR P4, PT, R3, 0x9, !P1 ;  /* 0x000000090300780c */ /* 0x000fe40004f81670 */
[----:B0-----:R-:W-:-:S05]  /*8d60*/  @!P5 IMAD R13, R154, R18, RZ ;  /* 0x000000129a0dd224 */ /* 0x001fca00078e02ff */
[----:B------:R0:W-:Y:S01]  /*8d70*/  @!P5 STG.E.U8 desc[UR46][R10.64], R13 ;  /* 0x0000000d0a00d986 */ /* 0x0001e2000c10112e */
[----:B------:R-:W-:Y:S01]  /*8d80*/  ISETP.LT.OR P5, PT, R3, 0xa, !P1 ;  /* 0x0000000a0300780c */ /* 0x000fe20004fa1670 */
[----:B------:R-:W-:-:S04]  /*8d90*/  @!P6 IMAD R155, R155, R18, RZ ;  /* 0x000000129b9be224 */ /* 0x000fc800078e02ff */
[----:B---3--:R-:W-:Y:S01]  /*8da0*/  @!P4 IMAD R15, R156, R18, RZ ;  /* 0x000000129c0fc224 */ /* 0x008fe200078e02ff */
[----:B------:R-:W-:Y:S01]  /*8db0*/  @!P6 STG.E.U8 desc[UR46][R10.64+0x1], R155 ;  /* 0x0000019b0a00e986 */ /* 0x000fe2000c10112e */
[----:B------:R-:W-:-:S03]  /*8dc0*/  ISETP.LT.OR P6, PT, R3, 0x9, !P0 ;  /* 0x000000090300780c */ /* 0x000fc600047c1670 */
[----:B------:R3:W-:Y:S01]  /*8dd0*/  @!P4 STG.E.U8 desc[UR46][R6.64+0x8], R15 ;  /* 0x0000080f0600c986 */ /* 0x0007e2000c10112e */
[----:B------:R-:W-:Y:S02]  /*8de0*/  ISETP.LT.OR P4, PT, R3, 0xa, !P0 ;  /* 0x0000000a0300780c */ /* 0x000fe40004781670 */
[----:B------:R-:W-:-:S05]  /*8df0*/  @!P5 IMAD R157, R157, R18, RZ ;  /* 0x000000129d9dd224 */ /* 0x000fca00078e02ff */
[----:B------:R-:W-:Y:S01]  /*8e00*/  @!P5 STG.E.U8 desc[UR46][R6.64+0x9], R157 ;  /* 0x0000099d0600d986 */ /* 0x000fe2000c10112e */
[----:B------:R-:W-:Y:S01]  /*8e10*/  ISETP.LT.OR P5, PT, R3, 0x11, !P1 ;  /* 0x000000110300780c */ /* 0x000fe20004fa1670 */
[----:B0-----:R-:W-:-:S04]  /*8e20*/  @!P6 IMAD R13, R158, R18, RZ ;  /* 0x000000129e0de224 */ /* 0x001fc800078e02ff */
[----:B------:R-:W-:Y:S01]  /*8e30*/  @!P4 IMAD R159, R159, R18, RZ ;  /* 0x000000129f9fc224 */ /* 0x000fe200078e02ff */
[----:B------:R0:W-:Y:S01]  /*8e40*/  @!P6 STG.E.U8 desc[UR46][R10.64+0x8], R13 ;  /* 0x0000080d0a00e986 */ /* 0x0001e2000c10112e */
[----:B------:R-:W-:-:S03]  /*8e50*/  ISETP.LT.OR P6, PT, R3, 0x12, !P1 ;  /* 0x000000120300780c */ /* 0x000fc60004fc1670 */
[----:B------:R-:W-:Y:S01]  /*8e60*/  @!P4 STG.E.U8 desc[UR46][R10.64+0x9], R159 ;  /* 0x0000099f0a00c986 */ /* 0x000fe2000c10112e */
[----:B------:R-:W-:Y:S02]  /*8e70*/  ISETP.LT.OR P4, PT, R3, 0x11, !P0 ;  /* 0x000000110300780c */ /* 0x000fe40004781670 */
[----:B---3--:R-:W-:-:S05]  /*8e80*/  @!P5 IMAD R15, R160, R18, RZ ;  /* 0x00000012a00fd224 */ /* 0x008fca00078e02ff */
[----:B------:R3:W-:Y:S01]  /*8e90*/  @!P5 STG.E.U8 desc[UR46][R6.64+0x10], R15 ;  /* 0x0000100f0600d986 */ /* 0x0007e2000c10112e */
[----:B------:R-:W-:Y:S01]  /*8ea0*/  ISETP.LT.OR P5, PT, R3, 0x12, !P0 ;  /* 0x000000120300780c */ /* 0x000fe200047a1670 */
[----:B------:R-:W-:-:S04]  /*8eb0*/  @!P6 IMAD R161, R161, R18, RZ ;  /* 0x00000012a1a1e224 */ /* 0x000fc800078e02ff */
[----:B------:R-:W-:Y:S01]  /*8ec0*/  @!P4 IMAD R21, R162, R18, RZ ;  /* 0x00000012a215c224 */ /* 0x000fe200078e02ff */
        /* <DEDUP_REMOVED lines=17> */
[----:B----4-:R-:W-:Y:S01]  /*8fe0*/  @!P4 IMAD R21, R136, R18, RZ ;  /* 0x000000128815c224 */ /* 0x010fe200078e02ff */
        /* <DEDUP_REMOVED lines=318> */
[C---:B------:R-:W-:Y:S02]  /*a3d0*/  ISETP.LT.OR P4, PT, R3.reuse, 0x99, !P2 ;  /* 0x000000990300780c */ /* 0x040fe40005781670 */
[----:B---3--:R-:W-:Y:S01]  /*a3e0*/  @!P5 IMAD R15, R50, R18, RZ ;  /* 0x00000012320fd224 */ /* 0x008fe200078e02ff */
[----:B------:R-:W-:-:S04]  /*a3f0*/  ISETP.LT.OR P2, PT, R3, 0x9a, !P2 ;  /* 0x0000009a0300780c */ /* 0x000fc80005741670 */
[----:B------:R3:W-:Y:S01]  /*a400*/  @!P5 STG.E.U8 desc[UR46][R8.64+0x90], R15 ;  /* 0x0000900f0800d986 */ /* 0x0007e2000c10112e */
[----:B------:R-:W-:Y:S01]  /*a410*/  ISETP.LT.OR P5, PT, R3, 0x99, !P3 ;  /* 0x000000990300780c */ /* 0x000fe20005fa1670 */
[----:B------:R-:W-:Y:S01]  /*a420*/  @!P6 IMAD R51, R51, R18, RZ ;  /* 0x000000123333e224 */ /* 0x000fe200078e02ff */
[----:B------:R-:W-:-:S03]  /*a430*/  ISETP.LT.OR P3, PT, R3, 0x9a, !P3 ;  /* 0x0000009a0300780c */ /* 0x000fc60005f61670 */
[-C--:B----4-:R-:W-:Y:S01]  /*a440*/  @!P4 IMAD R21, R52, R18.reuse, RZ ;  /* 0x000000123415c224 */ /* 0x090fe200078e02ff */
[----:B------:R-:W-:Y:S01]  /*a450*/  @!P6 STG.E.U8 desc[UR46][R8.64+0x91], R51 ;  /* 0x000091330800e986 */ /* 0x000fe2000c10112e */
[----:B------:R-:W-:Y:S01]  /*a460*/  ISETP.LT.OR P6, PT, R3, 0x81, !P1 ;  /* 0x000000810300780c */ /* 0x000fe20004fc1670 */
[-C--:B------:R-:W-:Y:S02]  /*a470*/  @!P2 IMAD R53, R53, R18.reuse, RZ ;  /* 0x000000123535a224 */ /* 0x080fe400078e02ff */
[----:B------:R4:W-:Y:S01]  /*a480*/  @!P4 STG.E.U8 desc[UR46][R4.64+0x98], R21 ;  /* 0x000098150400c986 */ /* 0x0009e2000c10112e */
[C---:B------:R-:W-:Y:S02]  /*a490*/  ISETP.LT.OR P4, PT, R3.reuse, 0x82, !P1 ;  /* 0x000000820300780c */ /* 0x040fe40004f81670 */
[-C--:B0-----:R-:W-:Y:S01]  /*a4a0*/  @!P5 IMAD R13, R54, R18.reuse, RZ ;  /* 0x00000012360dd224 */ /* 0x081fe200078e02ff */
[----:B------:R0:W-:Y:S01]  /*a4b0*/  @!P2 STG.E.U8 desc[UR46][R4.64+0x99], R53 ;  /* 0x000099350400a986 */ /* 0x0001e2000c10112e */
[----:B------:R-:W-:Y:S01]  /*a4c0*/  ISETP.LT.OR P2, PT, R3, 0x81, !P0 ;  /* 0x000000810300780c */ /* 0x000fe20004741670 */
[----:B------:R-:W-:-:S02]  /*a4d0*/  @!P3 IMAD R55, R55, R18, RZ ;  /* 0x000000123737b224 */ /* 0x000fc400078e02ff */
[----:B------:R-:W-:Y:S01]  /*a4e0*/  @!P5 STG.E.U8 desc[UR46][R8.64+0x98], R13 ;  /* 0x0000980d0800d986 */ /* 0x000fe2000c10112e */
[C---:B------:R-:W-:Y:S01]  /*a4f0*/  ISETP.LT.OR P5, PT, R3.reuse, 0x82, !P0 ;  /* 0x000000820300780c */ /* 0x040fe200047a1670 */
[-C--:B---3--:R-:W-:Y:S02]  /*a500*/  @!P6 IMAD R15, R24, R18.reuse, RZ ;  /* 0x00000012180fe224 */ /* 0x088fe400078e02ff */
[----:B------:R3:W-:Y:S01]  /*a510*/  @!P3 STG.E.U8 desc[UR46][R8.64+0x99], R55 ;  /* 0x000099370800b986 */ /* 0x0007e2000c10112e */
[----:B------:R-:W-:Y:S01]  /*a520*/  ISETP.LT.OR P3, PT, R3, 0x89, !P1 ;  /* 0x000000890300780c */ /* 0x000fe20004f61670 */
[-C--:B------:R-:W-:Y:S02]  /*a530*/  @!P4 IMAD R25, R25, R18.reuse, RZ ;  /* 0x000000121919c224 */ /* 0x080fe400078e02ff */
[----:B------:R-:W-:Y:S01]  /*a540*/  @!P6 STG.E.U8 desc[UR46][R6.64+0x80], R15 ;  /* 0x0000800f0600e986 */ /* 0x000fe2000c10112e */
[----:B------:R-:W-:Y:S01]  /*a550*/  ISETP.LT.OR P6, PT, R3, 0x89, !P0 ;  /* 0x000000890300780c */ /* 0x000fe200047c1670 */
[----:B----4-:R-:W-:-:S02]  /*a560*/  @!P2 IMAD R21, R26, R18, RZ ;  /* 0x000000121a15a224 */ /* 0x010fc400078e02ff */
[----:B------:R-:W-:Y:S01]  /*a570*/  @!P4 STG.E.U8 desc[UR46][R6.64+0x81], R25 ;  /* 0x000081190600c986 */ /* 0x000fe2000c10112e */
[----:B------:R-:W-:Y:S01]  /*a580*/  ISETP.LT.OR P4, PT, R3, 0x8a, !P1 ;  /* 0x0000008a0300780c */ /* 0x000fe20004f81670 */
[-C--:B------:R-:W-:Y:S02]  /*a590*/  @!P5 IMAD R27, R27, R18.reuse, RZ ;  /* 0x000000121b1bd224 */ /* 0x080fe400078e02ff */
[----:B------:R-:W-:Y:S01]  /*a5a0*/  @!P2 STG.E.U8 desc[UR46][R10.64+0x80], R21 ;  /* 0x000080150a00a986 */ /* 0x000fe2000c10112e */
[C---:B------:R-:W-:Y:S01]  /*a5b0*/  ISETP.LT.OR P2, PT, R3.reuse, 0x8a, !P0 ;  /* 0x0000008a0300780c */ /* 0x040fe20004741670 */
[-C--:B0-----:R-:W-:Y:S02]  /*a5c0*/  @!P3 IMAD R5, R28, R18.reuse, RZ ;  /* 0x000000121c05b224 */ /* 0x081fe400078e02ff */
[----:B------:R-:W-:Y:S01]  /*a5d0*/  @!P5 STG.E.U8 desc[UR46][R10.64+0x81], R27 ;  /* 0x0000811b0a00d986 */ /* 0x000fe2000c10112e */
[----:B------:R-:W-:Y:S01]  /*a5e0*/  ISETP.LT.OR P5, PT, R3, 0x91, !P1 ;  /* 0x000000910300780c */ /* 0x000fe20004fa1670 */
[----:B---3--:R-:W-:-:S02]  /*a5f0*/  @!P6 IMAD R9, R30, R18, RZ ;  /* 0x000000121e09e224 */ /* 0x008fc400078e02ff */
[----:B------:R0:W-:Y:S01]  /*a600*/  @!P3 STG.E.U8 desc[UR46][R6.64+0x88], R5 ;  /* 0x000088050600b986 */ /* 0x0001e2000c10112e */
[----:B------:R-:W-:Y:S01]  /*a610*/  ISETP.LT.OR P3, PT, R3, 0x91, !P0 ;  /* 0x000000910300780c */ /* 0x000fe20004761670 */
[----:B------:R-:W-:-:S04]  /*a620*/  @!P4 IMAD R29, R29, R18, RZ ;  /* 0x000000121d1dc224 */ /* 0x000fc800078e02ff */
[-C--:B------:R-:W-:Y:S01]  /*a630*/  @!P2 IMAD R31, R31, R18.reuse, RZ ;  /* 0x000000121f1fa224 */ /* 0x080fe200078e02ff */
[----:B------:R-:W-:Y:S01]  /*a640*/  @!P4 STG.E.U8 desc[UR46][R6.64+0x89], R29 ;  /* 0x0000891d0600c986 */ /* 0x000fe2000c10112e */
[C---:B------:R-:W-:Y:S02]  /*a650*/  ISETP.LT.OR P4, PT, R3.reuse, 0x99, !P1 ;  /* 0x000000990300780c */ /* 0x040fe40004f81670 */
[----:B------:R-:W-:Y:S01]  /*a660*/  @!P5 IMAD R13, R32, R18, RZ ;  /* 0x00000012200dd224 */ /* 0x000fe200078e02ff */
[----:B------:R-:W-:Y:S01]  /*a670*/  @!P2 STG.E.U8 desc[UR46][R10.64+0x89], R31 ;  /* 0x0000891f0a00a986 */ /* 0x000fe2000c10112e */
[C---:B------:R-:W-:Y:S02]  /*a680*/  ISETP.LT.OR P2, PT, R3.reuse, 0x92, !P1 ;  /* 0x000000920300780c */ /* 0x040fe40004f41670 */
[C---:B------:R-:W-:Y:S01]  /*a690*/  ISETP.LT.OR P1, PT, R3.reuse, 0x9a, !P1 ;  /* 0x0000009a0300780c */ /* 0x040fe20004f21670 */
[----:B------:R3:W-:Y:S01]  /*a6a0*/  @!P6 STG.E.U8 desc[UR46][R10.64+0x88], R9 ;  /* 0x000088090a00e986 */ /* 0x0007e2000c10112e */
[----:B------:R-:W-:-:S03]  /*a6b0*/  ISETP.LT.OR P6, PT, R3, 0x92, !P0 ;  /* 0x000000920300780c */ /* 0x000fc600047c1670 */
[----:B------:R4:W-:Y:S01]  /*a6c0*/  @!P5 STG.E.U8 desc[UR46][R6.64+0x90], R13 ;  /* 0x0000900d0600d986 */ /* 0x0009e2000c10112e */
[C---:B------:R-:W-:Y:S01]  /*a6d0*/  ISETP.LT.OR P5, PT, R3.reuse, 0x99, !P0 ;  /* 0x000000990300780c */ /* 0x040fe200047a1670 */
[-C--:B0-----:R-:W-:Y:S01]  /*a6e0*/  @!P4 IMAD R5, R36, R18.reuse, RZ ;  /* 0x000000122405c224 */ /* 0x081fe200078e02ff */
[----:B------:R-:W-:Y:S01]  /*a6f0*/  ISETP.LT.OR P0, PT, R3, 0x9a, !P0 ;  /* 0x0000009a0300780c */ /* 0x000fe20004701670 */
[-C--:B------:R-:W-:Y:S02]  /*a700*/  @!P3 IMAD R3, R34, R18.reuse, RZ ;  /* 0x000000122203b224 */ /* 0x080fe400078e02ff */
[-C--:B------:R-:W-:Y:S02]  /*a710*/  @!P2 IMAD R33, R33, R18.reuse, RZ ;  /* 0x000000122121a224 */ /* 0x080fe400078e02ff */
[-C--:B------:R-:W-:Y:S02]  /*a720*/  @!P1 IMAD R37, R37, R18.reuse, RZ ;  /* 0x0000001225259224 */ /* 0x080fe400078e02ff */
[-C--:B------:R-:W-:Y:S01]  /*a730*/  @!P6 IMAD R35, R35, R18.reuse, RZ ;  /* 0x000000122323e224 */ /* 0x080fe200078e02ff */
[----:B------:R4:W-:Y:S03]  /*a740*/  @!P2 STG.E.U8 desc[UR46][R6.64+0x91], R33 ;  /* 0x000091210600a986 */ /* 0x0009e6000c10112e */
[-C--:B---3--:R-:W-:Y:S01]  /*a750*/  @!P5 IMAD R9, R38, R18.reuse, RZ ;  /* 0x000000122609d224 */ /* 0x088fe200078e02ff */
[----:B------:R4:W-:Y:S01]  /*a760*/  @!P3 STG.E.U8 desc[UR46][R10.64+0x90], R3 ;  /* 0x000090030a00b986 */ /* 0x0009e2000c10112e */
[----:B------:R-:W-:-:S03]  /*a770*/  @!P0 IMAD R39, R39, R18, RZ ;  /* 0x0000001227278224 */ /* 0x000fc600078e02ff */
[----:B------:R4:W-:Y:S04]  /*a780*/  @!P6 STG.E.U8 desc[UR46][R10.64+0x91], R35 ;  /* 0x000091230a00e986 */ /* 0x0009e8000c10112e */
[----:B------:R4:W-:Y:S04]  /*a790*/  @!P4 STG.E.U8 desc[UR46][R6.64+0x98], R5 ;  /* 0x000098050600c986 */ /* 0x0009e8000c10112e */
[----:B------:R4:W-:Y:S04]  /*a7a0*/  @!P1 STG.E.U8 desc[UR46][R6.64+0x99], R37 ;  /* 0x0000992506009986 */ /* 0x0009e8000c10112e */
[----:B------:R4:W-:Y:S04]  /*a7b0*/  @!P5 STG.E.U8 desc[UR46][R10.64+0x98], R9 ;  /* 0x000098090a00d986 */ /* 0x0009e8000c10112e */
[----:B------:R4:W-:Y:S02]  /*a7c0*/  @!P0 STG.E.U8 desc[UR46][R10.64+0x99], R39 ;  /* 0x000099270a008986 */ /* 0x0009e4000c10112e */
.L_x_351:
[----:B------:R-:W-:Y:S05]  /*a7d0*/  BSYNC B0 ;  /* 0x0000000000007941 */ /* 0x000fea0003800000 */
.L_x_29:
[----:B------:R-:W-:Y:S01]  /*a7e0*/  ULDC UR4, c[0x0][0xc] ;  /* 0x0000030000047ab9 */ /* 0x000fe20000000800 */
[----:B------:R-:W-:Y:S01]  /*a7f0*/  ULDC UR5, c[0x0][0x10] ;  /* 0x0000040000057ab9 */ /* 0x000fe20000000800 */
[----:B----4-:R-:W4:Y:S01]  /*a800*/  LDC R3, c[0x0][0x14] ;  /* 0x00000500ff037b82 */ /* 0x010f220000000800 */
[----:B------:R-:W-:Y:S01]  /*a810*/  UIMAD.WIDE.U32 UR4, UR4, UR5, URZ ;  /* 0x00000005040472a5 */ /* 0x000fe2000f8e003f */
[----:B------:R-:W-:Y:S01]  /*a820*/  PRMT R0, RZ, 0x7610, R0 ;  /* 0x00007610ff007816 */ /* 0x000fe20000000000 */
[----:B------:R-:W-:Y:S01]  /*a830*/  UMOV UR41, 0xffffffff ;  /* 0xffffffff00297882 */ /* 0x000fe20000000000 */
[----:B------:R-:W-:-:S03]  /*a840*/  UMOV UR42, 0xffffffff ;  /* 0xffffffff002a7882 */ /* 0x000fc60000000000 */
[----:B----4-:R-:W-:-:S04]  /*a850*/  IMAD.WIDE.U32 R16, R3, UR4, R16 ;  /* 0x0000000403107c25 */ /* 0x010fc8000f8e0010 */
[----:B------:R-:W-:Y:S01]  /*a860*/  IMAD R3, R3, UR5, RZ ;  /* 0x0000000503037c24 */ /* 0x000fe2000f8e02ff */
[----:B------:R-:W-:Y:S02]  /*a870*/  ULDC.64 UR4, c[0x0][0x650] ;  /* 0x0001940000047ab9 */ /* 0x000fe40000000a00 */
[----:B------:R-:W-:Y:S01]  /*a880*/  ISETP.GE.U32.AND P0, PT, R16, UR4, PT ;  /* 0x0000000410007c0c */ /* 0x000fe2000bf06070 */
[----:B------:R-:W-:-:S05]  /*a890*/  IMAD.IADD R17, R17, 0x1, R3 ;  /* 0x0000000111117824 */ /* 0x000fca00078e0203 */
[----:B------:R-:W-:-:S13]  /*a8a0*/  ISETP.GE.U32.AND.EX P0, PT, R17, UR5, PT, P0 ;  /* 0x0000000511007c0c */ /* 0x000fda000bf06100 */
[----:B------:R-:W-:Y:S05]  /*a8b0*/  @P0 BRA `(.L_x_352) ;  /* 0x0000000400880947 */ /* 0x000fea0003800000 */
[----:B------:R-:W4:Y:S01]  /*a8c0*/  S2UR UR6, SR_CTAID.X ;  /* 0x00000000000679c3 */ /* 0x000f220000002500 */
[----:B------:R-:W-:Y:S01]  /*a8d0*/  ULDC.64 UR12, c[0x0][0x628] ;  /* 0x00018a00000c7ab9 */ /* 0x000fe20000000a00 */
[----:B------:R-:W-:Y:S01]  /*a8e0*/  ULDC UR4, c[0x0][0x150] ;  /* 0x0000540000047ab9 */ /* 0x000fe20000000800 */
[----:B------:R-:W-:Y:S01]  /*a8f0*/  ISETP.NE.U32.AND P0, PT, RZ, UR12, PT ;  /* 0x0000000cff007c0c */ /* 0x000fe2000bf05070 */
[----:B------:R-:W-:Y:S01]  /*a900*/  ULDC UR15, c[0x0][0x630] ;  /* 0x00018c00000f7ab9 */ /* 0x000fe20000000800 */
[C---:B------:R-:W-:Y:S01]  /*a910*/  R2UR UR16, R16.reuse ;  /* 0x00000000101072ca */ /* 0x040fe200000e0000 */
[----:B------:R-:W-:Y:S01]  /*a920*/  ULDC UR19, c[0x0][0x154] ;  /* 0x0000550000137ab9 */ /* 0x000fe20000000800 */
[----:B------:R-:W-:Y:S01]  /*a930*/  ISETP.NE.AND.EX P0, PT, RZ, UR13, PT, P0 ;  /* 0x0000000dff007c0c */ /* 0x000fe2000bf05300 */
[----:B------:R-:W0:Y:S01]  /*a940*/  S2UR UR18, SR_CTAID.Y ;  /* 0x00000000001279c3 */ /* 0x000e220000002600 */
[----:B------:R-:W-:Y:S02]  /*a950*/  R2UR UR17, R17 ;  /* 0x00000000111172ca */ /* 0x000fe400000e0000 */
[----:B------:R-:W-:-:S02]  /*a960*/  R2UR UR10, R16 ;  /* 0x00000000100a72ca */ /* 0x000fc400000e0000 */
[----:B------:R-:W-:Y:S02]  /*a970*/  R2UR UR11, R17 ;  /* 0x00000000110b72ca */ /* 0x000fe400000e0000 */
[----:B----4-:R-:W-:-:S05]  /*a980*/  I2FP.F32.U32 R0, UR6 ;  /* 0x0000000600007c45 */ /* 0x010fca0008201000 */
[----:B------:R-:W-:-:S04]  /*a990*/  FMUL R0, R0, UR4 ;  /* 0x0000000400007c20 */ /* 0x000fc80008400000 */
[----:B------:R4:W0:Y:S01]  /*a9a0*/  F2I.U32.TRUNC.NTZ R3, R0 ;  /* 0x0000000000037305 */ /* 0x000822000020f000 */
[----:B------:R-:W-:Y:S05]  /*a9b0*/  @!P0 BRA `(.L_x_353) ;  /* 0x0000000000308947 */ /* 0x000fea0003800000 */
        /* <DEDUP_REMOVED lines=12> */
.L_x_353:
[----:B------:R-:W-:Y:S01]  /*aa80*/  USHF.R.U64 UR42, UR10, UR15, UR11 ;  /* 0x0000000f0a2a7299 */ /* 0x000fe2000800120b */
[----:B0---4-:R-:W-:Y:S01]  /*aa90*/  I2FP.F32.U32 R0, UR18 ;  /* 0x0000001200007c45 */ /* 0x011fe20008201000 */
[----:B------:R-:W-:Y:S02]  /*aaa0*/  USHF.R.U32.HI UR4, URZ, UR15, UR11 ;  /* 0x0000000f3f047299 */ /* 0x000fe4000801160b */
        /* <DEDUP_REMOVED lines=8> */
[----:B------:R-:W-:Y:S01]  /*ab30*/  UIMAD.WIDE.U32 UR8, UR10, UR12, UR8 ;  /* 0x0000000c0a0872a5 */ /* 0x000fe2000f8e0008 */
[----:B------:R-:W-:Y:S01]  /*ab40*/  R2UR UR12, R3 ;  /* 0x00000000030c72ca */ /* 0x000fe200000e0000 */
[----:B------:R-:W-:Y:S01]  /*ab50*/  UIMAD UR10, UR10, UR13, UR4 ;  /* 0x0000000d0a0a72a4 */ /* 0x000fe2000f8e0204 */
[----:B------:R-:W-:Y:S01]  /*ab60*/  ULDC UR11, c[0x0][0x618] ;  /* 0x00018600000b7ab9 */ /* 0x000fe20000000800 */
[----:B------:R-:W-:Y:S02]  /*ab70*/  ULDC UR21, c[0x0][0x658] ;  /* 0x0001960000157ab9 */ /* 0x000fe40000000800 */
[----:B------:R-:W-:Y:S01]  /*ab80*/  UIADD3 UR9, UR9, UR10, URZ ;  /* 0x0000000a09097290 */ /* 0x000fe2000fffe03f */
[----:B------:R-:W-:Y:S01]  /*ab90*/  UMOV UR15, 0xffffffff ;  /* 0xffffffff000f7882 */ /* 0x000fe20000000000 */
[----:B------:R-:W-:Y:S01]  /*aba0*/  ULDC.64 UR4, c[0x0][0x640] ;  /* 0x0001900000047ab9 */ /* 0x000fe20000000a00 */
[----:B------:R-:W-:Y:S01]  /*abb0*/  USHF.L.U32 UR15, UR15, UR21, URZ ;  /* 0x000000150f0f7299 */ /* 0x000fe2000800063f */
[----:B------:R-:W-:Y:S01]  /*abc0*/  ISETP.NE.U32.AND P0, PT, RZ, UR4, PT ;  /* 0x00000004ff007c0c */ /* 0x000fe2000bf05070 */
[----:B------:R-:W-:-:S02]  /*abd0*/  USHF.R.U64 UR16, UR8, UR11, UR9 ;  /* 0x0000000b08107299 */ /* 0x000fc40008001209 */
[----:B------:R-:W-:Y:S01]  /*abe0*/  USHF.R.U32.HI UR8, URZ, UR11, UR9 ;  /* 0x0000000b3f087299 */ /* 0x000fe20008011609 */
[----:B0-----:R-:W-:Y:S01]  /*abf0*/  R2UR UR14, R0 ;  /* 0x00000000000e72ca */ /* 0x001fe200000e0000 */
[----:B------:R-:W-:Y:S01]  /*ac00*/  ULDC UR17, c[0x0][0x608] ;  /* 0x0001820000117ab9 */ /* 0x000fe20000000800 */
[----:B------:R-:W-:Y:S01]  /*ac10*/  ULOP3.LUT UR40, URZ, UR15, URZ, 0x33, !UPT ;  /* 0x0000000f3f287292 */ /* 0x000fe2000f8e333f */
[----:B------:R-:W-:Y:S01]  /*ac20*/  ISETP.NE.AND.EX P0, PT, RZ, UR5, PT, P0 ;  /* 0x00000005ff007c0c */ /* 0x000fe2000bf05300 */
[----:B------:R-:W-:Y:S02]  /*ac30*/  USHF.R.U64 UR15, UR16, UR17, UR8 ;  /* 0x00000011100f7299 */ /* 0x000fe40008001208 */
[----:B------:R-:W-:Y:S02]  /*ac40*/  USHF.R.U32.HI UR8, URZ, UR17, UR8 ;  /* 0x000000113f087299 */ /* 0x000fe40008011608 */
[----:B------:R-:W-:Y:S02]  /*ac50*/  UIADD3 UR12, -UR12, URZ, URZ ;  /* 0x0000003f0c0c7290 */ /* 0x000fe4000fffe13f */
[----:B------:R-:W-:Y:S01]  /*ac60*/  USHF.R.U64 UR17, UR15, UR21, UR8 ;  /* 0x000000150f117299 */ /* 0x000fe20008001208 */
[----:B------:R-:W-:Y:S01]  /*ac70*/  UMOV UR19, 0x1 ;  /* 0x0000000100137882 */ /* 0x000fe20000000000 */
[----:B------:R-:W-:Y:S01]  /*ac80*/  ULDC UR13, c[0x0][0x144] ;  /* 0x00005100000d7ab9 */ /* 0x000fe20000000800 */
[----:B------:R-:W-:Y:S01]  /*ac90*/  ULDC UR7, c[0x0][0x600] ;  /* 0x0001800000077ab9 */ /* 0x000fe20000000800 */
[----:B------:R-:W-:-:S02]  /*aca0*/  USHF.L.U32 UR24, UR19, UR21, URZ ;  /* 0x0000001513187299 */ /* 0x000fc4000800063f */
[----:B------:R-:W-:Y:S02]  /*acb0*/  USHF.R.U32.HI UR8, URZ, UR21, UR8 ;  /* 0x000000153f087299 */ /* 0x000fe40008011608 */
[----:B------:R-:W-:Y:S02]  /*acc0*/  UIMAD UR21, UR13, UR12, UR6 ;  /* 0x0000000c0d1572a4 */ /* 0x000fe4000f8e0206 */
[----:B------:R-:W-:Y:S02]  /*acd0*/  UIADD3 UR20, UR7, -0x1, URZ ;  /* 0xffffffff07147890 */ /* 0x000fe4000fffe03f */
[----:B------:R-:W-:Y:S01]  /*ace0*/  UIADD3 UR19, -UR14, URZ, URZ ;  /* 0x0000003f0e137290 */ /* 0x000fe2000fffe13f */
        /* <DEDUP_REMOVED lines=17> */
.L_x_354:
[----:B------:R-:W-:Y:S01]  /*ae00*/  UISETP.NE.AND UP0, UPT, UR39, URZ, UPT ;  /* 0x0000003f2700728c */ /* 0x000fe2000bf05270 */
[----:B------:R-:W-:Y:S01]  /*ae10*/  IMAD.MOV.U32 R0, RZ, RZ, 0x1 ;  /* 0x00000001ff007424 */ /* 0x000fe200078e00ff */
[----:B------:R-:W-:Y:S02]  /*ae20*/  USHF.R.U64 UR4, UR6, UR22, UR8 ;  /* 0x0000001606047299 */ /* 0x000fe40008001208 */
[----:B------:R-:W-:Y:S02]  /*ae30*/  ULOP3.LUT UR40, UR15, UR40, URZ, 0xc0, !UPT ;  /* 0x000000280f287292 */ /* 0x000fe4000f8ec03f */
[----:B------:R-:W-:Y:S02]  /*ae40*/  UIADD3 UR5, -UR4, URZ, URZ ;  /* 0x0000003f04057290 */ /* 0x000fe4000fffe13f */
[----:B------:R-:W-:Y:S02]  /*ae50*/  UIMAD UR40, UR24, UR4, UR40 ;  /* 0x00000004182872a4 */ /* 0x000fe4000f8e0228 */
[----:B------:R-:W-:-:S02]  /*ae60*/  ULOP3.LUT UR16, UR16, UR20, URZ, 0xc0, !UPT ;  /* 0x0000001410107292 */ /* 0x000fc4000f8ec03f */
[----:B------:R-:W-:Y:S02]  /*ae70*/  @UP0 UIMAD UR21, UR25, UR19, UR18 ;  /* 0x00000013191502a4 */ /* 0x000fe4000f8e0212 */
[----:B------:R-:W-:-:S03]  /*ae80*/  UIMAD UR4, UR5, UR23, UR17 ;  /* 0x00000017050472a4 */ /* 0x000fc6000f8e0211 */
[----:B------:R-:W-:Y:S01]  /*ae90*/  ULDC UR5, c[0x0][0x610] ;  /* 0x0001840000057ab9 */ /* 0x000fe20000000800 */
[----:B------:R-:W-:Y:S02]  /*aea0*/  UIMAD UR4, UR4, UR7, UR16 ;  /* 0x00000007040472a4 */ /* 0x000fe4000f8e0210 */
[----:B------:R-:W-:-:S04]  /*aeb0*/  UIMAD UR40, UR40, UR5, UR21 ;  /* 0x00000005282872a4 */ /* 0x000fc8000f8e0215 */
[----:B------:R-:W-:Y:S02]  /*aec0*/  USEL UR41, UR4, UR40, !UP0 ;  /* 0x0000002804297287 */ /* 0x000fe4000c000000 */
[----:B------:R-:W-:-:S12]  /*aed0*/  USEL UR40, UR40, UR4, !UP0 ;  /* 0x0000000428287287 */ /* 0x000fd8000c000000 */
.L_x_352:
[----:B------:R-:W-:-:S13]  /*aee0*/  LOP3.LUT P0, RZ, R0, 0xff, RZ, 0xc0, !PT ;  /* 0x000000ff00ff7812 */ /* 0x000fda000780c0ff */
[----:B------:R-:W-:Y:S05]  /*aef0*/  @P0 BRA `(.L_x_355) ;  /* 0xffffff6000a00947 */ /* 0x000fea000383ffff */
[----:B------:R-:W-:Y:S05]  /*af00*/  EXIT ;  /* 0x000000000000794d */ /* 0x000fea0003800000 */
.L_x_4:
[----:B------:R-:W-:Y:S01]  /*af10*/  ULDC.64 UR8, c[0x0][0x650] ;  /* 0x0001940000087ab9 */ /* 0x000fe20000000a00 */
[----:B------:R-:W-:Y:S01]  /*af20*/  PRMT R0, RZ, 0x7610, R0 ;  /* 0x00007610ff007816 */ /* 0x000fe20000000000 */
[----:B------:R-:W-:Y:S01]  /*af30*/  IMAD.MOV.U32 R3, RZ, RZ, -0x1 ;  /* 0xffffffffff037424 */ /* 0x000fe200078e00ff */
[----:B------:R-:W-:Y:S01]  /*af40*/  ISETP.GE.U32.AND P0, PT, R16, UR8, PT ;  /* 0x0000000810007c0c */ /* 0x000fe2000bf06070 */
[----:B------:R-:W-:Y:S02]  /*af50*/  IMAD.MOV.U32 R4, RZ, RZ, -0x1 ;  /* 0xffffffffff047424 */ /* 0x000fe400078e00ff */
[----:B------:R-:W-:Y:S01]  /*af60*/  IMAD.MOV.U32 R11, RZ, RZ, -0x1 ;  /* 0xffffffffff0b7424 */ /* 0x000fe200078e00ff */
[----:B------:R-:W-:-:S13]  /*af70*/  ISETP.GE.U32.AND.EX P0, PT, R17, UR9, PT, P0 ;  /* 0x0000000911007c0c */ /* 0x000fda000bf06100 */
[----:B------:R-:W-:Y:S05]  /*af80*/  @P0 BRA `(.L_x_356) ;  /* 0x00000004008c0947 */ /* 0x000fea0003800000 */
[----:B------:R-:W-:Y:S01]  /*af90*/  I2FP.F32.U32 R0, UR4 ;  /* 0x0000000400007c45 */ /* 0x000fe20008201000 */
[----:B0-----:R-:W-:Y:S01]  /*afa0*/  ULDC.64 UR16, c[0x0][0x628] ;  /* 0x00018a0000107ab9 */ /* 0x001fe20000000a00 */
        /* <DEDUP_REMOVED lines=24> */
.L_x_357:
        /* <DEDUP_REMOVED lines=24> */
[----:B------:R-:W-:Y:S01]  /*b2b0*/  UMOV UR19, 0x1 ;  /* 0x0000000100137882 */ /* 0x000fe20000000000 */
[----:B------:R-:W-:Y:S01]  /*b2c0*/  ULDC UR20, c[0x0][0x608] ;  /* 0x0001820000147ab9 */ /* 0x000fe20000000800 */
[----:B------:R-:W-:Y:S01]  /*b2d0*/  USHF.L.U32 UR26, UR19, UR23, URZ ;  /* 0x00000017131a7299 */ /* 0x000fe2000800063f */
[----:B------:R-:W-:Y:S01]  /*b2e0*/  ISETP.NE.AND.EX P0, PT, RZ, UR9, PT, P0 ;  /* 0x00000009ff007c0c */ /* 0x000fe2000bf05300 */
[----:B------:R-:W-:Y:S02]  /*b2f0*/  USHF.R.U64 UR19, UR18, UR20, UR11 ;  /* 0x0000001412137299 */ /* 0x000fe4000800120b */
[----:B------:R-:W-:Y:S02]  /*b300*/  USHF.R.U32.HI UR11, URZ, UR20, UR11 ;  /* 0x000000143f0b7299 */ /* 0x000fe4000801160b */
[----:B------:R-:W-:-:S02]  /*b310*/  UIADD3 UR15, -UR15, URZ, URZ ;  /* 0x0000003f0f0f7290 */ /* 0x000fc4000fffe13f */
[----:B------:R-:W-:Y:S01]  /*b320*/  USHF.R.U64 UR20, UR19, UR23, UR11 ;  /* 0x0000001713147299 */ /* 0x000fe2000800120b */
[----:B------:R-:W-:Y:S01]  /*b330*/  ULDC UR16, c[0x0][0x144] ;  /* 0x0000510000107ab9 */ /* 0x000fe20000000800 */
[----:B------:R-:W-:Y:S01]  /*b340*/  ULDC UR6, c[0x0][0x600] ;  /* 0x0001800000067ab9 */ /* 0x000fe20000000800 */
[----:B------:R-:W-:Y:S02]  /*b350*/  USHF.R.U32.HI UR11, URZ, UR23, UR11 ;  /* 0x000000173f0b7299 */ /* 0x000fe4000801160b */
[----:B------:R-:W-:Y:S02]  /*b360*/  UIMAD UR23, UR16, UR15, UR4 ;  /* 0x0000000f101772a4 */ /* 0x000fe4000f8e0204 */
[----:B------:R-:W-:Y:S02]  /*b370*/  UIADD3 UR22, UR6, -0x1, URZ ;  /* 0xffffffff06167890 */ /* 0x000fe4000fffe03f */
[----:B------:R-:W-:Y:S02]  /*b380*/  ULOP3.LUT UR27, URZ, UR13, URZ, 0x33, !UPT ;  /* 0x0000000d3f1b7292 */ /* 0x000fe4000f8e333f */
        /* <DEDUP_REMOVED lines=18> */
.L_x_358:
[----:B------:R-:W-:Y:S01]  /*b4b0*/  UISETP.NE.AND UP0, UPT, UR39, URZ, UPT ;  /* 0x0000003f2700728c */ /* 0x000fe2000bf05270 */
[----:B------:R-:W-:Y:S01]  /*b4c0*/  IMAD.MOV.U32 R0, RZ, RZ, 0x1 ;  /* 0x00000001ff007424 */ /* 0x000fe200078e00ff */
[----:B------:R-:W-:Y:S01]  /*b4d0*/  USHF.R.U64 UR8, UR4, UR24, UR11 ;  /* 0x0000001804087299 */ /* 0x000fe2000800120b */
[----:B------:R-:W-:Y:S01]  /*b4e0*/  IMAD.U32 R11, RZ, RZ, UR5 ;  /* 0x00000005ff0b7e24 */ /* 0x000fe2000f8e00ff */
[----:B------:R-:W-:Y:S02]  /*b4f0*/  ULOP3.LUT UR4, UR19, UR27, URZ, 0xc0, !UPT ;  /* 0x0000001b13047292 */ /* 0x000fe4000f8ec03f */
[----:B------:R-:W-:Y:S02]  /*b500*/  ULOP3.LUT UR18, UR18, UR22, URZ, 0xc0, !UPT ;  /* 0x0000001612127292 */ /* 0x000fe4000f8ec03f */
[----:B------:R-:W-:-:S03]  /*b510*/  UIMAD UR4, UR26, UR8, UR4 ;  /* 0x000000081a0472a4 */ /* 0x000fc6000f8e0204 */
[----:B------:R-:W-:Y:S02]  /*b520*/  @UP0 UIMAD UR23, UR28, UR21, UR7 ;  /* 0x000000151c1702a4 */ /* 0x000fe4000f8e0207 */
[----:B------:R-:W-:-:S03]  /*b530*/  UIADD3 UR7, -UR8, URZ, URZ ;  /* 0x0000003f08077290 */ /* 0x000fc6000fffe13f */
[----:B------:R-:W-:Y:S01]  /*b540*/  ULDC UR8, c[0x0][0x610] ;  /* 0x0001840000087ab9 */ /* 0x000fe20000000800 */
[----:B------:R-:W-:Y:S02]  /*b550*/  UIMAD UR7, UR7, UR25, UR20 ;  /* 0x00000019070772a4 */ /* 0x000fe4000f8e0214 */
[----:B------:R-:W-:Y:S02]  /*b560*/  UIMAD UR4, UR4, UR8, UR23 ;  /* 0x00000008040472a4 */ /* 0x000fe4000f8e0217 */
[----:B------:R-:W-:-:S04]  /*b570*/  UIMAD UR7, UR7, UR6, UR18 ;  /* 0x00000006070772a4 */ /* 0x000fc8000f8e0212 */
[----:B------:R-:W-:Y:S02]  /*b580*/  USEL UR6, UR7, UR4, !UP0 ;  /* 0x0000000407067287 */ /* 0x000fe4000c000000 */
[----:B------:R-:W-:-:S04]  /*b590*/  USEL UR4, UR4, UR7, !UP0 ;  /* 0x0000000704047287 */ /* 0x000fc8000c000000 */
[----:B------:R-:W-:Y:S02]  /*b5a0*/  IMAD.U32 R4, RZ, RZ, UR6 ;  /* 0x00000006ff047e24 */ /* 0x000fe4000f8e00ff */
[----:B------:R-:W-:-:S07]  /*b5b0*/  IMAD.U32 R3, RZ, RZ, UR4 ;  /* 0x00000004ff037e24 */ /* 0x000fce000f8e00ff */
.L_x_356:
[----:B------:R-:W-:-:S08]  /*b5c0*/  NOP ;  /* 0x0000000000007918 */ /* 0x000fd00000000000 */
[----:B------:R-:W1:-:S00]  /*b5d0*/  USETMAXREG.DEALLOC.CTAPOOL 0x28 ;  /* 0x00000028000079c8 */ /* 0x000e4000080e0500 */
[----:B------:R-:W-:-:S13]  /*b5e0*/  ISETP.NE.AND P0, PT, RZ, UR10, PT ;  /* 0x0000000aff007c0c */ /* 0x000fda000bf05270 */
[----:B0-----:R-:W-:Y:S05]  /*b5f0*/  @P0 EXIT ;  /* 0x000000000000094d */ /* 0x001fea0003800000 */
[----:B-1----:R-:W-:Y:S01]  /*b600*/  LOP3.LUT P0, RZ, R0, 0xff, RZ, 0xc0, !PT ;  /* 0x000000ff00ff7812 */ /* 0x002fe2000780c0ff */
[----:B------:R-:W-:Y:S02]  /*b610*/  IMAD.MOV.U32 R8, RZ, RZ, 0x1 ;  /* 0x00000001ff087424 */ /* 0x000fe400078e00ff */
[----:B------:R-:W-:-:S10]  /*b620*/  IMAD.MOV.U32 R0, RZ, RZ, RZ ;  /* 0x000000ffff007224 */ /* 0x000fd400078e00ff */
[----:B------:R-:W-:Y:S05]  /*b630*/  @!P0 BRA `(.L_x_359) ;  /* 0x0000000c004c8947 */ /* 0x000fea0003800000 */
[----:B------:R-:W-:Y:S01]  /*b640*/  ULDC UR4, c[0x0][0x28c] ;  /* 0x0000a30000047ab9 */ /* 0x000fe20000000800 */
[----:B------:R-:W-:Y:S01]  /*b650*/  ULDC UR6, c[0x0][0x658] ;  /* 0x0001960000067ab9 */ /* 0x000fe20000000800 */
[----:B------:R-:W-:Y:S01]  /*b660*/  UIADD3 UR10, UR4, 0x3f, URZ ;  /* 0x0000003f040a7890 */ /* 0x000fe2000fffe03f */
[C---:B------:R-:W-:Y:S01]  /*b670*/  LOP3.LUT P3, RZ, R2.reuse, 0x7f, RZ, 0xc0, !PT ;  /* 0x0000007f02ff7812 */ /* 0x040fe2000786c0ff */
[----:B------:R-:W-:Y:S01]  /*b680*/  UMOV UR7, 0xffffffff ;  /* 0xffffffff00077882 */ /* 0x000fe20000000000 */
[----:B------:R-:W-:Y:S01]  /*b690*/  ULDC UR5, c[0x0][0x600] ;  /* 0x0001800000057ab9 */ /* 0x000fe20000000800 */
[----:B------:R-:W-:Y:S01]  /*b6a0*/  UMOV UR9, 0x1 ;  /* 0x0000000100097882 */ /* 0x000fe20000000000 */
[----:B------:R-:W-:Y:S01]  /*b6b0*/  USHF.L.U32 UR7, UR7, UR6, URZ ;  /* 0x0000000607077299 */ /* 0x000fe2000800063f */
[----:B------:R-:W-:Y:S01]  /*b6c0*/  LOP3.LUT P0, RZ, R2, 0x1f, RZ, 0xc0, !PT ;  /* 0x0000001f02ff7812 */ /* 0x000fe2000780c0ff */
[----:B------:R-:W-:Y:S01]  /*b6d0*/  UIADD3 UR4, UR5, -0x1, URZ ;  /* 0xffffffff05047890 */ /* 0x000fe2000fffe03f */
[----:B------:R-:W-:Y:S01]  /*b6e0*/  BSSY B0, `(.L_x_359) ;  /* 0x00000c8000007945 */ /* 0x000fe20003800000 */
[----:B------:R-:W-:Y:S01]  /*b6f0*/  USHF.R.S32.HI UR11, URZ, 0x1f, UR10 ;  /* 0x0000001f3f0b7899 */ /* 0x000fe2000801140a */
[----:B------:R-:W-:Y:S01]  /*b700*/  PLOP3.LUT P0, PT, P0, P3, PT, 0x8a, 0x0 ;  /* 0x000000000000781c */ /* 0x000fe20000707172 */
[----:B------:R-:W-:Y:S01]  /*b710*/  ULDC UR8, c[0x0][0xc] ;  /* 0x0000030000087ab9 */ /* 0x000fe20000000800 */
[----:B------:R-:W-:Y:S01]  /*b720*/  USHF.L.U32 UR5, UR9, UR6, URZ ;  /* 0x0000000609057299 */ /* 0x000fe2000800063f */
[----:B------:R-:W-:Y:S01]  /*b730*/  IMAD.MOV.U32 R9, RZ, RZ, 0x1 ;  /* 0x00000001ff097424 */ /* 0x000fe200078e00ff */
[----:B------:R-:W-:Y:S01]  /*b740*/  ULEA.HI UR11, UR11, UR10, URZ, 0x6 ;  /* 0x0000000a0b0b7291 */ /* 0x000fe2000f8f303f */
[----:B------:R-:W-:Y:S01]  /*b750*/  IMAD.MOV.U32 R8, RZ, RZ, 0x1 ;  /* 0x00000001ff087424 */ /* 0x000fe200078e00ff */
[----:B------:R-:W-:Y:S01]  /*b760*/  ULDC UR9, c[0x0][0x10] ;  /* 0x0000040000097ab9 */ /* 0x000fe20000000800 */
[----:B------:R-:W-:Y:S01]  /*b770*/  ULOP3.LUT UR6, URZ, UR7, URZ, 0x33, !UPT ;  /* 0x000000073f067292 */ /* 0x000fe2000f8e333f */
[----:B------:R-:W-:Y:S01]  /*b780*/  IMAD.MOV.U32 R0, RZ, RZ, RZ ;  /* 0x000000ffff007224 */ /* 0x000fe200078e00ff */
[----:B------:R-:W-:Y:S01]  /*b790*/  UIMAD.WIDE.U32 UR8, UR8, UR9, URZ ;  /* 0x00000009080872a5 */ /* 0x000fe2000f8e003f */
[----:B------:R-:W-:Y:S01]  /*b7a0*/  ULDC UR7, c[0x0][0x14] ;  /* 0x0000050000077ab9 */ /* 0x000fe20000000800 */
[----:B------:R-:W-:-:S02]  /*b7b0*/  USHF.R.S32.HI UR19, URZ, 0x6, UR11 ;  /* 0x000000063f137899 */ /* 0x000fc4000801140b */
[----:B------:R-:W-:Y:S02]  /*b7c0*/  UIMAD.WIDE.U32 UR22, UR8, UR7, URZ ;  /* 0x00000007081672a5 */ /* 0x000fe4000f8e003f */
[----:B------:R-:W-:Y:S02]  /*b7d0*/  UIMAD UR13, UR9, UR7, URZ ;  /* 0x00000007090d72a4 */ /* 0x000fe4000f8e023f */
[----:B------:R-:W-:Y:S02]  /*b7e0*/  ULOP3.LUT UR21, UR38, 0x2, URZ, 0xfc, !UPT ;  /* 0x0000000226157892 */ /* 0x000fe4000f8efc3f */
[----:B------:R-:W-:Y:S02]  /*b7f0*/  UIADD3 UR13, UR23, UR13, URZ ;  /* 0x0000000d170d7290 */ /* 0x000fe4000fffe03f */
[----:B------:R-:W-:Y:S01]  /*b800*/  UIADD3 UR26, UR19, 0x1, URZ ;  /* 0x00000001131a7890 */ /* 0x000fe2000fffe03f */
[----:B------:R-:W-:-:S11]  /*b810*/  ULDC.64 UR24, c[0x0][0x198] ;  /* 0x0000660000187ab9 */ /* 0x000fd60000000a00 */
.L_x_371:
[----:B------:R-:W-:-:S03]  /*b820*/  UMOV UR7, 0xffffffff ;  /* 0xffffffff00077882 */ /* 0x000fc60000000000 */
[----:B------:R-:W-:Y:S05]  /*b830*/  BRA.DIV UR7, `(.L_x_360) ;  /* 0x0000001207487947 */ /* 0x000fea000b800000 */
[----:B------:R-:W-:-:S13]  /*b840*/  ELECT P6, URZ, PT ;  /* 0x00000000003f782f */ /* 0x000fda00038c0000 */
.L_x_386:
[----:B------:R-:W0:Y:S01]  /*b850*/  LDC R2, c[0x0][0x28c] ;  /* 0x0000a300ff027b82 */ /* 0x000e220000000800 */
[----:B------:R-:W-:Y:S01]  /*b860*/  BSSY B1, `(.L_x_361) ;  /* 0x0000038000017945 */ /* 0x000fe20003800000 */
[----:B0-----:R-:W-:-:S13]  /*b870*/  ISETP.LT.OR P6, PT, R2, 0x1, !P6 ;  /* 0x000000010200780c */ /* 0x001fda00077c1670 */
[----:B------:R-:W-:Y:S05]  /*b880*/  @P6 BRA `(.L_x_362) ;  /* 0x0000000000d46947 */ /* 0x000fea0003800000 */
[----:B------:R-:W-:Y:S02]  /*b890*/  IMAD.SHL.U32 R7, R3, 0x100, RZ ;  /* 0x0000010003077824 */ /* 0x000fe400078e00ff */
[----:B------:R-:W-:Y:S02]  /*b8a0*/  IMAD R6, R4, 0xa0, RZ ;  /* 0x000000a004067824 */ /* 0x000fe400078e02ff */
[----:B------:R-:W-:Y:S02]  /*b8b0*/  IMAD.MOV.U32 R12, RZ, RZ, RZ ;  /* 0x000000ffff0c7224 */ /* 0x000fe400078e00ff */
[----:B------:R-:W-:Y:S02]  /*b8c0*/  IMAD.U32 R14, RZ, RZ, UR26 ;  /* 0x0000001aff0e7e24 */ /* 0x000fe4000f8e00ff */
[----:B------:R-:W-:Y:S02]  /*b8d0*/  IMAD.MOV.U32 R2, RZ, RZ, R8 ;  /* 0x000000ffff027224 */ /* 0x000fe400078e0008 */
[----:B------:R-:W-:-:S07]  /*b8e0*/  IMAD.MOV.U32 R3, RZ, RZ, R0 ;  /* 0x000000ffff037224 */ /* 0x000fce00078e0000 */
.L_x_366:
[----:B------:R-:W0:Y:S01]  /*b8f0*/  S2R R5, SR_CgaCtaId ;  /* 0x0000000000057919 */ /* 0x000e220000008800 */
[----:B------:R-:W-:-:S04]  /*b900*/  MOV R4, 0x400 ;  /* 0x0000040000047802 */ /* 0x000fc80000000f00 */
[----:B0-----:R-:W-:Y:S02]  /*b910*/  LEA R10, R5, R4, 0x18 ;  /* 0x00000004050a7211 */ /* 0x001fe400078ec0ff */
[----:B------:R-:W-:Y:S01]  /*b920*/  SHF.L.U32 R4, R2, 0x1f, RZ ;  /* 0x0000001f02047819 */ /* 0x000fe200000006ff */
[----:B------:R-:W0:Y:S02]  /*b930*/  @!P3 LDC R5, c[0x0][0x500] ;  /* 0x00014000ff05bb82 */ /* 0x000e240000000800 */
[----:B------:R-:W-:-:S04]  /*b940*/  IMAD R13, R3, 0x8, R10 ;  /* 0x00000008030d7824 */ /* 0x000fc800078e020a */
[----:B------:R-:W1:Y:S02]  /*b950*/  SYNCS.PHASECHK.TRANS64.TRYWAIT P1, [R13+URZ+0x40], R4 ;  /* 0x000040040d0075a7 */ /* 0x000e64000802017f */
[----:B-1----:R-:W-:Y:S05]  /*b960*/  @!P1 BRA `(.L_x_363) ;  /* 0x00000010001c9947 */ /* 0x002fea0003800000 */
.L_x_387:
[----:B------:R-:W-:Y:S01]  /*b970*/  UPRMT UR7, UR21, 0x9910, URZ ;  /* 0x0000991015077896 */ /* 0x000fe2000800003f */
[----:B0-----:R0:W-:Y:S03]  /*b980*/  @!P3 SYNCS.ARRIVE.TRANS64 RZ, [R13+URZ], R5 ;  /* 0x000000050dffb9a7 */ /* 0x0011e6000800003f */
[----:B------:R-:W-:-:S06]  /*b990*/  UISETP.NE.AND UP0, UPT, UR7, 0x2, UPT ;  /* 0x000000020700788c */ /* 0x000fcc000bf05270 */
[----:B------:R-:W-:-:S13]  /*b9a0*/  PLOP3.LUT P1, PT, PT, PT, UP0, 0x80, 0x0 ;  /* 0x000000000000781c */ /* 0x000fda0003f2f008 */
[----:B0-----:R-:W-:Y:S05]  /*b9b0*/  @P1 BRA `(.L_x_364) ;  /* 0x0000000000041947 */ /* 0x001fea0003800000 */
[----:B------:R-:W-:Y:S01]  /*b9c0*/  BPT.TRAP 0x1 ;  /* 0x000000040000795c */ /* 0x000fe20000300000 */
.L_x_364:
[----:B------:R-:W-:Y:S05]  /*b9d0*/  @P0 BRA `(.L_x_365) ;  /* 0x0000000000040947 */ /* 0x000fea0003800000 */
[----:B------:R-:W-:Y:S01]  /*b9e0*/  BPT.TRAP 0x1 ;  /* 0x000000040000795c */ /* 0x000fe20000300000 */
.L_x_365:
[--C-:B-1----:R-:W-:Y:S01]  /*b9f0*/  IMAD R4, R3, 0x4000, R10.reuse ;  /* 0x0000400003047824 */ /* 0x102fe200078e020a */
[----:B------:R-:W-:Y:S01]  /*ba00*/  R2UR UR9, R13 ;  /* 0x000000000d0972ca */ /* 0x000fe200000e0000 */
[----:B------:R-:W-:Y:S01]  /*ba10*/  IMAD R10, R3, 0x2800, R10 ;  /* 0x00002800030a7824 */ /* 0x000fe200078e020a */
[----:B------:R-:W-:Y:S01]  /*ba20*/  UIADD3 UR14, UP0, UR24, 0xf0, URZ ;  /* 0x000000f0180e7890 */ /* 0x000fe2000ff1e03f */
[----:B------:R-:W-:Y:S01]  /*ba30*/  VIADD R14, R14, 0xffffffff ;  /* 0xffffffff0e0e7836 */ /* 0x000fe20000000000 */
[----:B------:R-:W-:Y:S01]  /*ba40*/  R2UR UR7, R4 ;  /* 0x00000000040772ca */ /* 0x000fe200000e0000 */
[----:B------:R-:W-:Y:S01]  /*ba50*/  UIADD3 UR28, UP1, UR24, 0x1f0, URZ ;  /* 0x000001f0181c7890 */ /* 0x000fe2000ff3e03f */
[----:B------:R-:W-:Y:S01]  /*ba60*/  R2UR UR8, R10 ;  /* 0x000000000a0872ca */ /* 0x000fe200000e0000 */
[----:B------:R-:W-:Y:S01]  /*ba70*/  UIADD3.X UR15, URZ, UR25, URZ, UP0, !UPT ;  /* 0x000000193f0f7290 */ /* 0x000fe200087fe43f */
[----:B------:R-:W-:Y:S01]  /*ba80*/  R2UR UR11, R7 ;  /* 0x00000000070b72ca */ /* 0x000fe200000e0000 */
[----:B------:R-:W-:Y:S01]  /*ba90*/  VIADD R3, R3, 0x1 ;  /* 0x0000000103037836 */ /* 0x000fe20000000000 */
[----:B------:R-:W-:Y:S01]  /*baa0*/  R2UR UR10, R12 ;  /* 0x000000000c0a72ca */ /* 0x000fe200000e0000 */
[----:B------:R-:W-:Y:S01]  /*bab0*/  UIADD3.X UR29, URZ, UR25, URZ, UP1, !UPT ;  /* 0x000000193f1d7290 */ /* 0x000fe20008ffe43f */
[----:B------:R-:W-:Y:S01]  /*bac0*/  R2UR UR12, R11 ;  /* 0x000000000b0c72ca */ /* 0x000fe200000e0000 */
[----:B------:R-:W-:Y:S01]  /*bad0*/  UMOV UR16, 0x0 ;  /* 0x0000000000107882 */ /* 0x000fe20000000000 */
[----:B------:R-:W-:Y:S01]  /*bae0*/  R2UR UR20, R6 ;  /* 0x00000000061472ca */ /* 0x000fe200000e0000 */
[----:B------:R-:W-:Y:S01]  /*baf0*/  UMOV UR17, 0x10000000 ;  /* 0x1000000000117882 */ /* 0x000fe20000000000 */
[----:B------:R-:W-:Y:S01]  /*bb00*/  ISETP.GT.AND P2, PT, R14, 0x1, PT ;  /* 0x000000010e00780c */ /* 0x000fe20003f44270 */
[----:B------:R-:W-:Y:S01]  /*bb10*/  UIADD3 UR7, UR7, 0x180, URZ ;  /* 0x0000018007077890 */ /* 0x000fe2000fffe03f */
[----:B------:R-:W-:Y:S01]  /*bb20*/  ISETP.NE.AND P1, PT, R3, 0x8, PT ;  /* 0x000000080300780c */ /* 0x000fe20003f25270 */
[----:B------:R-:W-:Y:S01]  /*bb30*/  UIADD3 UR18, UR8, 0x20180, URZ ;  /* 0x0002018008127890 */ /* 0x000fe2000fffe03f */
[----:B------:R-:W-:-:S02]  /*bb40*/  VIADD R12, R12, 0x40 ;  /* 0x000000400c0c7836 */ /* 0x000fc40000000000 */
[----:B------:R-:W-:Y:S02]  /*bb50*/  SEL R5, RZ, 0x1, P1 ;  /* 0x00000001ff057807 */ /* 0x000fe40000800000 */
[----:B------:R-:W-:Y:S01]  /*bb60*/  UMOV UR8, UR7 ;  /* 0x0000000700087c82 */ /* 0x000fe20008000000 */
[----:B------:R-:W-:Y:S01]  /*bb70*/  SEL R3, R3, RZ, P1 ;  /* 0x000000ff03037207 */ /* 0x000fe20000800000 */
[----:B------:R0:W-:Y:S01]  /*bb80*/  UTMALDG.3D [UR8], [UR14], desc[UR16] ;  /* 0x000010080e0075b4 */ /* 0x0001e20008011000 */
[----:B------:R-:W-:Y:S01]  /*bb90*/  LOP3.LUT R2, R2, R5, RZ, 0x3c, !PT ;  /* 0x0000000502027212 */ /* 0x000fe200078e3cff */
[----:B0-----:R-:W-:Y:S01]  /*bba0*/  UMOV UR8, UR18 ;  /* 0x0000001200087c82 */ /* 0x001fe20008000000 */
[----:B------:R-:W-:Y:S02]  /*bbb0*/  UMOV UR11, UR20 ;  /* 0x00000014000b7c82 */ /* 0x000fe40008000000 */
[----:B------:R0:W-:Y:S02]  /*bbc0*/  UTMALDG.3D [UR8], [UR28], desc[UR16] ;  /* 0x000010081c0075b4 */ /* 0x0001e40008011000 */
[----:B0-----:R-:W-:Y:S05]  /*bbd0*/  @P2 BRA `(.L_x_366) ;  /* 0xfffffffc00442947 */ /* 0x001fea000383ffff */
.L_x_362:
[----:B------:R-:W-:Y:S05]  /*bbe0*/  BSYNC B1 ;  /* 0x0000000000017941 */ /* 0x000fea0003800000 */
.L_x_361:
[----:B------:R-:W-:Y:S01]  /*bbf0*/  LOP3.LUT P4, RZ, R9, 0xff, RZ, 0xc0, !PT ;  /* 0x000000ff09ff7812 */ /* 0x000fe2000788c0ff */
[----:B------:R-:W-:Y:S01]  /*bc00*/  VIADD R0, R0, UR19 ;  /* 0x0000001300007c36 */ /* 0x000fe20008000000 */
[----:B------:R-:W-:Y:S01]  /*bc10*/  ULDC.64 UR8, c[0x0][0x650] ;  /* 0x0001940000087ab9 */ /* 0x000fe20000000a00 */
[----:B------:R-:W-:Y:S01]  /*bc20*/  IMAD.U32 R5, RZ, RZ, UR19 ;  /* 0x00000013ff057e24 */ /* 0x000fe2000f8e00ff */
[----:B------:R-:W-:Y:S01]  /*bc30*/  BSSY B1, `(.L_x_367) ;  /* 0x0000070000017945 */ /* 0x000fe20003800000 */
[----:B------:R-:W-:Y:S01]  /*bc40*/  IMAD.MOV.U32 R11, RZ, RZ, -0x1 ;  /* 0xffffffffff0b7424 */ /* 0x000fe200078e00ff */
[----:B------:R-:W-:Y:S02]  /*bc50*/  ISETP.GT.U32.AND P1, PT, R0, 0x7, PT ;  /* 0x000000070000780c */ /* 0x000fe40003f24070 */
[----:B------:R-:W-:Y:S02]  /*bc60*/  SHF.R.U32.HI R2, RZ, 0x3, R0 ;  /* 0x00000003ff027819 */ /* 0x000fe40000011600 */
[----:B------:R-:W-:-:S02]  /*bc70*/  ISETP.LT.U32.AND P1, PT, R5, 0x8, P1 ;  /* 0x000000080500780c */ /* 0x000fc40000f21070 */
[----:B------:R-:W-:Y:S01]  /*bc80*/  LOP3.LUT R2, R2, 0x1, RZ, 0xc0, !PT ;  /* 0x0000000102027812 */ /* 0x000fe200078ec0ff */
[----:B------:R-:W0:Y:S01]  /*bc90*/  @P4 S2R R4, SR_CgaCtaId ;  /* 0x0000000000044919 */ /* 0x000e220000008800 */
[----:B------:R-:W-:Y:S02]  /*bca0*/  @P4 MOV R3, 0x400 ;  /* 0x0000040000034802 */ /* 0x000fe40000000f00 */
[----:B------:R-:W-:Y:S01]  /*bcb0*/  ISETP.NE.U32.AND P2, PT, R2, 0x1, PT ;  /* 0x000000010200780c */ /* 0x000fe20003f45070 */
[----:B------:R-:W-:Y:S01]  /*bcc0*/  IMAD.U32 R2, RZ, RZ, UR19 ;  /* 0x00000013ff027e24 */ /* 0x000fe2000f8e00ff */
[----:B------:R-:W-:Y:S02]  /*bcd0*/  LOP3.LUT R0, R0, 0x7, RZ, 0xc0, !PT ;  /* 0x0000000700007812 */ /* 0x000fe400078ec0ff */
[----:B------:R-:W-:Y:S02]  /*bce0*/  PRMT R9, RZ, 0x7610, R9 ;  /* 0x00007610ff097816 */ /* 0x000fe40000000009 */
[----:B------:R-:W-:-:S04]  /*bcf0*/  ISETP.GT.U32.AND P2, PT, R2, 0x7, !P2 ;  /* 0x000000070200780c */ /* 0x000fc80005744070 */
[----:B------:R-:W-:Y:S02]  /*bd00*/  SEL R2, RZ, 0x1, !P2 ;  /* 0x00000001ff027807 */ /* 0x000fe40005000000 */
[----:B0-----:R-:W-:Y:S01]  /*bd10*/  @P4 LEA R3, R4, R3, 0x18 ;  /* 0x0000000304034211 */ /* 0x001fe200078ec0ff */
[----:B------:R-:W-:-:S03]  /*bd20*/  IMAD.MOV.U32 R4, RZ, RZ, -0x1 ;  /* 0xffffffffff047424 */ /* 0x000fc600078e00ff */
[----:B------:R0:W-:Y:S01]  /*bd30*/  @P4 SYNCS.ARRIVE.TRANS64.A1T0 RZ, [R3+URZ+0x98], RZ ;  /* 0x000098ff03ff49a7 */ /* 0x0001e2000810003f */
[----:B------:R-:W-:-:S04]  /*bd40*/  IADD3 R16, P4, R16, UR22, RZ ;  /* 0x0000001610107c10 */ /* 0x000fc8000ff9e0ff */
[----:B------:R-:W-:Y:S02]  /*bd50*/  IADD3.X R17, R17, UR13, RZ, P4, !PT ;  /* 0x0000000d11117c10 */ /* 0x000fe4000a7fe4ff */
[----:B------:R-:W-:Y:S02]  /*bd60*/  ISETP.GE.U32.AND P4, PT, R16, UR8, PT ;  /* 0x0000000810007c0c */ /* 0x000fe4000bf86070 */
[----:B0-----:R-:W-:Y:S02]  /*bd70*/  SEL R3, RZ, 0x1, !P1 ;  /* 0x00000001ff037807 */ /* 0x001fe40004800000 */
[----:B------:R-:W-:Y:S02]  /*bd80*/  ISETP.GE.U32.AND.EX P1, PT, R17, UR9, PT, P4 ;  /* 0x0000000911007c0c */ /* 0x000fe4000bf26140 */
[----:B------:R-:W-:Y:S01]  /*bd90*/  LOP3.LUT R8, R2, R8, R3, 0x96, !PT ;  /* 0x0000000802087212 */ /* 0x000fe200078e9603 */
[----:B------:R-:W-:Y:S01]  /*bda0*/  IMAD.MOV.U32 R3, RZ, RZ, -0x1 ;  /* 0xffffffffff037424 */ /* 0x000fe200078e00ff */
[----:B------:R-:W-:-:S09]  /*bdb0*/  PRMT R2, RZ, 0x7610, R2 ;  /* 0x00007610ff027816 */ /* 0x000fd20000000002 */
[----:B------:R-:W-:Y:S05]  /*bdc0*/  @P1 BRA `(.L_x_368) ;  /* 0x0000000400581947 */ /* 0x000fea0003800000 */
[----:B------:R-:W-:Y:S01]  /*bdd0*/  ULDC.64 UR8, c[0x0][0x628] ;  /* 0x00018a0000087ab9 */ /* 0x000fe20000000a00 */
[----:B------:R-:W0:Y:S01]  /*bde0*/  S2R R12, SR_CTAID.X ;  /* 0x00000000000c7919 */ /* 0x000e220000002500 */
[----:B------:R-:W-:Y:S01]  /*bdf0*/  ISETP.NE.U32.AND P1, PT, RZ, UR8, PT ;  /* 0x00000008ff007c0c */ /* 0x000fe2000bf25070 */
[----:B------:R-:W-:Y:S01]  /*be00*/  ULDC UR10, c[0x0][0x630] ;  /* 0x00018c00000a7ab9 */ /* 0x000fe20000000800 */
[----:B------:R-:W-:Y:S01]  /*be10*/  IMAD.MOV.U32 R2, RZ, RZ, R16 ;  /* 0x000000ffff027224 */ /* 0x000fe200078e0010 */
[----:B------:R-:W1:Y:S01]  /*be20*/  S2R R10, SR_CTAID.Y ;  /* 0x00000000000a7919 */ /* 0x000e620000002600 */
[----:B------:R-:W-:Y:S01]  /*be30*/  ISETP.NE.AND.EX P1, PT, RZ, UR9, PT, P1 ;  /* 0x00000009ff007c0c */ /* 0x000fe2000bf25310 */
[----:B------:R-:W-:-:S12]  /*be40*/  IMAD.MOV.U32 R3, RZ, RZ, R17 ;  /* 0x000000ffff037224 */ /* 0x000fd800078e0011 */
[----:B------:R-:W-:Y:S05]  /*be50*/  @!P1 BRA `(.L_x_369) ;  /* 0x0000000000289947 */ /* 0x000fea0003800000 */
[----:B------:R-:W-:Y:S02]  /*be60*/  ULDC UR7, c[0x0][0x634] ;  /* 0x00018d0000077ab9 */ /* 0x000fe40000000800 */
[----:B------:R-:W-:-:S05]  /*be70*/  IADD3 R7, P1, R16, UR7, RZ ;  /* 0x0000000710077c10 */ /* 0x000fca000ff3e0ff */
[----:B------:R-:W-:-:S04]  /*be80*/  IMAD.X R11, RZ, RZ, R17, P1 ;  /* 0x000000ffff0b7224 */ /* 0x000fc800008e0611 */
[----:B------:R-:W-:-:S04]  /*be90*/  IMAD.WIDE.U32 R4, R11, UR8, RZ ;  /* 0x000000080b047c25 */ /* 0x000fc8000f8e00ff */
[----:B------:R-:W-:-:S04]  /*bea0*/  IMAD.WIDE.U32 R4, P1, R7, UR9, R4 ;  /* 0x0000000907047c25 */ /* 0x000fc8000f820004 */
[----:B------:R-:W-:-:S04]  /*beb0*/  IMAD.WIDE.U32 R6, R7, UR8, RZ ;  /* 0x0000000807067c25 */ /* 0x000fc8000f8e00ff */
[----:B------:R-:W-:Y:S01]  /*bec0*/  IMAD.X R3, RZ, RZ, RZ, P1 ;  /* 0x000000ffff037224 */ /* 0x000fe200008e06ff */
[----:B------:R-:W-:Y:S01]  /*bed0*/  IADD3 RZ, P1, R7, R4, RZ ;  /* 0x0000000407ff7210 */ /* 0x000fe20007f3e0ff */
[----:B------:R-:W-:-:S04]  /*bee0*/  IMAD.MOV.U32 R2, RZ, RZ, R5 ;  /* 0x000000ffff027224 */ /* 0x000fc800078e0005 */
[----:B------:R-:W-:-:S08]  /*bef0*/  IMAD.WIDE.U32.X R2, R11, UR9, R2, P1 ;  /* 0x000000090b027c25 */ /* 0x000fd000088e0402 */
.L_x_369:
[--C-:B------:R-:W-:Y:S01]  /*bf00*/  SHF.R.U64 R11, R2, UR10, R3.reuse ;  /* 0x0000000a020b7c19 */ /* 0x100fe20008001203 */
[----:B------:R-:W-:Y:S01]  /*bf10*/  ULDC.64 UR8, c[0x0][0x620] ;  /* 0x0001880000087ab9 */ /* 0x000fe20000000a00 */
[----:B------:R-:W-:Y:S01]  /*bf20*/  SHF.R.U32.HI R2, RZ, UR10, R3 ;  /* 0x0000000aff027c19 */ /* 0x000fe20008011603 */
[----:B------:R-:W-:Y:S01]  /*bf30*/  ULDC UR7, c[0x0][0x150] ;  /* 0x0000540000077ab9 */ /* 0x000fe20000000800 */
[----:B------:R-:W-:Y:S01]  /*bf40*/  IADD3 R5, P1, RZ, -R11, RZ ;  /* 0x8000000bff057210 */ /* 0x000fe20007f3e0ff */
[----:B------:R-:W2:Y:S01]  /*bf50*/  LDC R7, c[0x0][0x144] ;  /* 0x00005100ff077b82 */ /* 0x000ea20000000800 */
[----:B------:R-:W-:Y:S01]  /*bf60*/  ULDC.64 UR10, c[0x0][0x640] ;  /* 0x00019000000a7ab9 */ /* 0x000fe20000000a00 */
[----:B------:R-:W-:Y:S02]  /*bf70*/  UISETP.NE.AND UP0, UPT, UR39, URZ, UPT ;  /* 0x0000003f2700728c */ /* 0x000fe4000bf05270 */
[----:B------:R-:W-:Y:S01]  /*bf80*/  IMAD.X R2, RZ, RZ, ~R2, P1 ;  /* 0x000000ffff027224 */ /* 0x000fe200008e0e02 */
[----:B------:R-:W-:-:S03]  /*bf90*/  ISETP.NE.U32.AND P1, PT, RZ, UR10, PT ;  /* 0x0000000aff007c0c */ /* 0x000fc6000bf25070 */
[----:B------:R-:W-:Y:S01]  /*bfa0*/  IMAD R4, R2, UR8, RZ ;  /* 0x0000000802047c24 */ /* 0x000fe2000f8e02ff */
[----:B------:R-:W3:Y:S01]  /*bfb0*/  LDC R15, c[0x0][0x148] ;  /* 0x00005200ff0f7b82 */ /* 0x000ee20000000800 */
[C---:B------:R-:W-:Y:S01]  /*bfc0*/  IMAD.WIDE.U32 R2, R5.reuse, UR8, R16 ;  /* 0x0000000805027c25 */ /* 0x040fe2000f8e0010 */
[----:B------:R-:W-:Y:S01]  /*bfd0*/  ULDC UR8, c[0x0][0x154] ;  /* 0x0000550000087ab9 */ /* 0x000fe20000000800 */
[----:B------:R-:W-:Y:S02]  /*bfe0*/  ISETP.NE.AND.EX P1, PT, RZ, UR11, PT, P1 ;  /* 0x0000000bff007c0c */ /* 0x000fe4000bf25310 */
[----:B------:R-:W-:Y:S01]  /*bff0*/  IMAD R5, R5, UR9, R4 ;  /* 0x0000000905057c24 */ /* 0x000fe2000f8e0204 */
[----:B0-----:R-:W-:Y:S01]  /*c000*/  I2FP.F32.U32 R4, R12 ;  /* 0x0000000c00047245 */ /* 0x001fe20000201000 */
[----:B------:R-:W-:Y:S01]  /*c010*/  ULDC UR9, c[0x0][0x608] ;  /* 0x0001820000097ab9 */ /* 0x000fe20000000800 */
[----:B------:R-:W-:Y:S01]  /*c020*/  PLOP3.LUT P2, PT, PT, PT, UP0, 0x80, 0x0 ;  /* 0x000000000000781c */ /* 0x000fe20003f4f008 */
[----:B------:R-:W-:-:S02]  /*c030*/  IMAD.IADD R3, R3, 0x1, R5 ;  /* 0x0000000103037824 */ /* 0x000fc400078e0205 */
[----:B------:R-:W-:Y:S01]  /*c040*/  FMUL R4, R4, UR7 ;  /* 0x0000000704047c20 */ /* 0x000fe20008400000 */
[----:B------:R-:W-:Y:S02]  /*c050*/  ULDC UR7, c[0x0][0x618] ;  /* 0x0001860000077ab9 */ /* 0x000fe40000000800 */
[--C-:B------:R-:W-:Y:S02]  /*c060*/  SHF.R.U64 R13, R2, UR7, R3.reuse ;  /* 0x00000007020d7c19 */ /* 0x100fe40008001203 */
[----:B-1----:R-:W-:Y:S01]  /*c070*/  I2FP.F32.U32 R2, R10 ;  /* 0x0000000a00027245 */ /* 0x002fe20000201000 */
[----:B------:R-:W0:Y:S04]  /*c080*/  F2I.U32.TRUNC.NTZ R4, R4 ;  /* 0x0000000400047305 */ /* 0x000e28000020f000 */
[----:B------:R-:W-:Y:S01]  /*c090*/  FMUL R5, R2, UR8 ;  /* 0x0000000802057c20 */ /* 0x000fe20008400000 */
[----:B------:R-:W-:Y:S01]  /*c0a0*/  SHF.R.U32.HI R2, RZ, UR7, R3 ;  /* 0x00000007ff027c19 */ /* 0x000fe20008011603 */
[----:B------:R-:W-:-:S02]  /*c0b0*/  ULDC UR7, c[0x0][0x658] ;  /* 0x0001960000077ab9 */ /* 0x000fc40000000800 */
[----:B------:R1:W4:Y:S01]  /*c0c0*/  F2I.U32.TRUNC.NTZ R20, R5 ;  /* 0x0000000500147305 */ /* 0x000322000020f000 */
[--C-:B------:R-:W-:Y:S02]  /*c0d0*/  SHF.R.U64 R18, R13, UR9, R2.reuse ;  /* 0x000000090d127c19 */ /* 0x100fe40008001202 */
[----:B------:R-:W-:-:S04]  /*c0e0*/  SHF.R.U32.HI R3, RZ, UR9, R2 ;  /* 0x00000009ff037c19 */ /* 0x000fc80008011602 */
[--C-:B------:R-:W-:Y:S01]  /*c0f0*/  SHF.R.U64 R14, R18, UR7, R3.reuse ;  /* 0x00000007120e7c19 */ /* 0x100fe20008001203 */
[----:B0-----:R-:W-:Y:S01]  /*c100*/  IMAD.MOV R4, RZ, RZ, -R4 ;  /* 0x000000ffff047224 */ /* 0x001fe200078e0a04 */
[----:B------:R-:W-:-:S03]  /*c110*/  SHF.R.U32.HI R3, RZ, UR7, R3 ;  /* 0x00000007ff037c19 */ /* 0x000fc60008011603 */
[----:B--2---:R-:W-:Y:S02]  /*c120*/  IMAD R12, R7, R4, R12 ;  /* 0x00000004070c7224 */ /* 0x004fe400078e020c */
[----:B------:R-:W-:Y:S01]  /*c130*/  IMAD.MOV.U32 R2, RZ, RZ, R14 ;  /* 0x000000ffff027224 */ /* 0x000fe200078e000e */
[----:B-1--4-:R-:W-:Y:S06]  /*c140*/  @!P1 BRA `(.L_x_370) ;  /* 0x0000000000289947 */ /* 0x012fec0003800000 */
        /* <DEDUP_REMOVED lines=10> */
.L_x_370:
[----:B------:R-:W-:Y:S01]  /*c1f0*/  ULDC UR7, c[0x0][0x648] ;  /* 0x0001920000077ab9 */ /* 0x000fe20000000800 */
[----:B------:R-:W-:Y:S01]  /*c200*/  IMAD.MOV R20, RZ, RZ, -R20 ;  /* 0x000000ffff147224 */ /* 0x000fe200078e0a14 */
[----:B------:R-:W-:Y:S01]  /*c210*/  SHF.R.U64 R3, R2, UR7, R3 ;  /* 0x0000000702037c19 */ /* 0x000fe20008001203 */
[----:B------:R-:W-:Y:S01]  /*c220*/  ULDC UR7, c[0x0][0x638] ;  /* 0x00018e0000077ab9 */ /* 0x000fe20000000800 */
[----:B------:R-:W-:Y:S01]  /*c230*/  LOP3.LUT R2, R18, UR6, RZ, 0xc0, !PT ;  /* 0x0000000612027c12 */ /* 0x000fe2000f8ec0ff */
[----:B------:R-:W-:Y:S01]  /*c240*/  UISETP.NE.AND UP0, UPT, UR39, URZ, UPT ;  /* 0x0000003f2700728c */ /* 0x000fe2000bf05270 */
[----:B------:R-:W-:Y:S01]  /*c250*/  LOP3.LUT R13, R13, UR4, RZ, 0xc0, !PT ;  /* 0x000000040d0d7c12 */ /* 0x000fe2000f8ec0ff */
[----:B------:R-:W-:Y:S01]  /*c260*/  IMAD.MOV R5, RZ, RZ, -R3 ;  /* 0x000000ffff057224 */ /* 0x000fe200078e0a03 */
[----:B------:R-:W-:Y:S01]  /*c270*/  ULDC UR8, c[0x0][0x610] ;  /* 0x0001840000087ab9 */ /* 0x000fe20000000800 */
[----:B---3--:R-:W-:Y:S02]  /*c280*/  @P2 IMAD R12, R15, R20, R10 ;  /* 0x000000140f0c2224 */ /* 0x008fe400078e020a */
[----:B------:R-:W-:Y:S01]  /*c290*/  IMAD R3, R3, UR5, R2 ;  /* 0x0000000503037c24 */ /* 0x000fe2000f8e0202 */
[----:B------:R-:W-:Y:S01]  /*c2a0*/  PLOP3.LUT P1, PT, PT, PT, UP0, 0x40, 0x0 ;  /* 0x000000000000781c */ /* 0x000fe20003f2e808 */
[----:B------:R-:W-:Y:S01]  /*c2b0*/  IMAD R14, R5, UR7, R14 ;  /* 0x00000007050e7c24 */ /* 0x000fe2000f8e020e */
[----:B------:R-:W-:Y:S01]  /*c2c0*/  ULDC UR7, c[0x0][0x600] ;  /* 0x0001800000077ab9 */ /* 0x000fe20000000800 */
[----:B------:R-:W-:Y:S01]  /*c2d0*/  IMAD R3, R3, UR8, R12 ;  /* 0x0000000803037c24 */ /* 0x000fe2000f8e020c */
[----:B------:R-:W-:Y:S01]  /*c2e0*/  PLOP3.LUT P2, PT, PT, PT, UP0, 0x40, 0x0 ;  /* 0x000000000000781c */ /* 0x000fe20003f4e808 */
[----:B------:R-:W-:-:S02]  /*c2f0*/  IMAD R14, R14, UR7, R13 ;  /* 0x000000070e0e7c24 */ /* 0x000fc4000f8e020d */
[----:B------:R-:W-:-:S03]  /*c300*/  IMAD.MOV.U32 R2, RZ, RZ, 0x1 ;  /* 0x00000001ff027424 */ /* 0x000fc600078e00ff */
[----:B------:R-:W-:Y:S02]  /*c310*/  SEL R4, R14, R3, P1 ;  /* 0x000000030e047207 */ /* 0x000fe40000800000 */
[----:B------:R-:W-:-:S07]  /*c320*/  SEL R3, R3, R14, P2 ;  /* 0x0000000e03037207 */ /* 0x000fce0001000000 */
.L_x_368:
[----:B------:R-:W-:Y:S05]  /*c330*/  BSYNC B1 ;  /* 0x0000000000017941 */ /* 0x000fea0003800000 */
.L_x_367:
[----:B------:R-:W-:-:S13]  /*c340*/  LOP3.LUT P1, RZ, R2, 0xff, RZ, 0xc0, !PT ;  /* 0x000000ff02ff7812 */ /* 0x000fda000782c0ff */
[----:B------:R-:W-:Y:S05]  /*c350*/  @P1 BRA `(.L_x_371) ;  /* 0xfffffff400301947 */ /* 0x000fea000383ffff */
[----:B------:R-:W-:Y:S05]  /*c360*/  BSYNC B0 ;  /* 0x0000000000007941 */ /* 0x000fea0003800000 */
.L_x_359:
[----:B------:R-:W-:-:S03]  /*c370*/  UMOV UR7, 0xffffffff ;  /* 0xffffffff00077882 */ /* 0x000fc60000000000 */
[----:B------:R-:W-:Y:S05]  /*c380*/  BRA.DIV UR7, `(.L_x_372) ;  /* 0x0000000607a87947 */ /* 0x000fea000b800000 */
[----:B------:R-:W-:-:S13]  /*c390*/  ELECT P6, URZ, PT ;  /* 0x00000000003f782f */ /* 0x000fda00038c0000 */
.L_x_390:
[----:B------:R-:W-:Y:S04]  /*c3a0*/  BSSY B0, `(.L_x_373) ;  /* 0x0000050000007945 */ /* 0x000fe80003800000 */
[----:B------:R-:W-:Y:S05]  /*c3b0*/  @!P6 BRA `(.L_x_374) ;  /* 0x000000040038e947 */ /* 0x000fea0003800000 */
[----:B------:R-:W-:-:S04]  /*c3c0*/  ULOP3.LUT UR7, UR38, 0x2, URZ, 0xfc, !UPT ;  /* 0x0000000226077892 */ /* 0x000fc8000f8efc3f */
[----:B------:R-:W-:-:S06]  /*c3d0*/  UISETP.NE.AND UP0, UPT, UR7, 0x3, UPT ;  /* 0x000000030700788c */ /* 0x000fcc000bf05270 */
[----:B------:R-:W-:-:S13]  /*c3e0*/  PLOP3.LUT P0, PT, PT, PT, UP0, 0x80, 0x0 ;  /* 0x000000000000781c */ /* 0x000fda0003f0f008 */
[----:B------:R-:W-:Y:S05]  /*c3f0*/  @!P0 BRA `(.L_x_375) ;  /* 0x0000000000048947 */ /* 0x000fea0003800000 */
[----:B------:R-:W-:Y:S01]  /*c400*/  BPT.TRAP 0x1 ;  /* 0x000000040000795c */ /* 0x000fe20000300000 */
.L_x_375:
[----:B------:R-:W0:Y:S01]  /*c410*/  S2R R3, SR_CgaCtaId ;  /* 0x0000000000037919 */ /* 0x000e220000008800 */
[----:B------:R-:W-:-:S04]  /*c420*/  MOV R2, 0x400 ;  /* 0x0000040000027802 */ /* 0x000fc80000000f00 */
[----:B0-----:R-:W-:Y:S02]  /*c430*/  LEA R3, R3, R2, 0x18 ;  /* 0x0000000203037211 */ /* 0x001fe400078ec0ff */
[----:B------:R-:W-:-:S03]  /*c440*/  SHF.L.U32 R2, R8, 0x1f, RZ ;  /* 0x0000001f08027819 */ /* 0x000fc600000006ff */
[----:B------:R-:W-:-:S04]  /*c450*/  VIADD R3, R3, 0x40 ;  /* 0x0000004003037836 */ /* 0x000fc80000000000 */
[C---:B------:R-:W-:Y:S02]  /*c460*/  IMAD R7, R0.reuse, 0x8, R3 ;  /* 0x0000000800077824 */ /* 0x040fe400078e0203 */
[----:B------:R-:W-:Y:S02]  /*c470*/  VIADD R0, R0, 0x1 ;  /* 0x0000000100007836 */ /* 0x000fe40000000000 */
[----:B------:R-:W0:Y:S03]  /*c480*/  SYNCS.PHASECHK.TRANS64.TRYWAIT P0, [R7+URZ], R2 ;  /* 0x00000002070075a7 */ /* 0x000e26000800017f */
[----:B------:R-:W-:-:S04]  /*c490*/  ISETP.NE.AND P1, PT, R0, 0x8, PT ;  /* 0x000000080000780c */ /* 0x000fc80003f25270 */
[----:B------:R-:W-:Y:S02]  /*c4a0*/  SEL R5, RZ, 0x1, P1 ;  /* 0x00000001ff057807 */ /* 0x000fe40000800000 */
[----:B------:R-:W-:Y:S02]  /*c4b0*/  SEL R0, R0, RZ, P1 ;  /* 0x000000ff00007207 */ /* 0x000fe40000800000 */
[----:B------:R-:W-:-:S03]  /*c4c0*/  LOP3.LUT R5, R8, R5, RZ, 0x3c, !PT ;  /* 0x0000000508057212 */ /* 0x000fc600078e3cff */
[----:B------:R-:W-:Y:S01]  /*c4d0*/  IMAD R9, R0, 0x8, R3 ;  /* 0x0000000800097824 */ /* 0x000fe200078e0203 */
[----:B------:R-:W-:Y:S01]  /*c4e0*/  SHF.L.U32 R4, R5, 0x1f, RZ ;  /* 0x0000001f05047819 */ /* 0x000fe200000006ff */
[----:B0-----:R-:W-:Y:S06]  /*c4f0*/  @!P0 BRA `(.L_x_376) ;  /* 0x00000004006c8947 */ /* 0x001fec0003800000 */
.L_x_391:
[----:B------:R-:W1:Y:S01]  /*c500*/  SYNCS.PHASECHK.TRANS64.TRYWAIT P0, [R9+URZ], R4 ;  /* 0x00000004090075a7 */ /* 0x000e62000800017f */
[----:B------:R-:W-:-:S05]  /*c510*/  VIADD R0, R0, 0x1 ;  /* 0x0000000100007836 */ /* 0x000fca0000000000 */
[----:B------:R-:W-:-:S04]  /*c520*/  ISETP.NE.AND P1, PT, R0, 0x8, PT ;  /* 0x000000080000780c */ /* 0x000fc80003f25270 */
[----:B0-----:R-:W-:Y:S02]  /*c530*/  SEL R2, RZ, 0x1, P1 ;  /* 0x00000001ff027807 */ /* 0x001fe40000800000 */
[----:B------:R-:W-:Y:S02]  /*c540*/  SEL R0, R0, RZ, P1 ;  /* 0x000000ff00007207 */ /* 0x000fe40000800000 */
[----:B------:R-:W-:-:S03]  /*c550*/  LOP3.LUT R7, R5, R2, RZ, 0x3c, !PT ;  /* 0x0000000205077212 */ /* 0x000fc600078e3cff */
[----:B------:R-:W-:Y:S01]  /*c560*/  IMAD R6, R0, 0x8, R3 ;  /* 0x0000000800067824 */ /* 0x000fe200078e0203 */
[----:B------:R-:W-:Y:S01]  /*c570*/  SHF.L.U32 R5, R7, 0x1f, RZ ;  /* 0x0000001f07057819 */ /* 0x000fe200000006ff */
[----:B-1----:R-:W-:Y:S06]  /*c580*/  @!P0 BRA `(.L_x_377) ;  /* 0x00000004005c8947 */ /* 0x002fec0003800000 */
.L_x_392:
[----:B------:R-:W1:Y:S01]  /*c590*/  SYNCS.PHASECHK.TRANS64.TRYWAIT P0, [R6+URZ], R5 ;  /* 0x00000005060075a7 */ /* 0x000e62000800017f */
[----:B------:R-:W-:-:S05]  /*c5a0*/  VIADD R0, R0, 0x1 ;  /* 0x0000000100007836 */ /* 0x000fca0000000000 */
[----:B------:R-:W-:-:S04]  /*c5b0*/  ISETP.NE.AND P1, PT, R0, 0x8, PT ;  /* 0x000000080000780c */ /* 0x000fc80003f25270 */
[----:B------:R-:W-:Y:S02]  /*c5c0*/  SEL R2, RZ, 0x1, P1 ;  /* 0x00000001ff027807 */ /* 0x000fe40000800000 */
[----:B------:R-:W-:Y:S02]  /*c5d0*/  SEL R0, R0, RZ, P1 ;  /* 0x000000ff00007207 */ /* 0x000fe40000800000 */
[----:B------:R-:W-:-:S03]  /*c5e0*/  LOP3.LUT R7, R7, R2, RZ, 0x3c, !PT ;  /* 0x0000000207077212 */ /* 0x000fc600078e3cff */
[----:B0-----:R-:W-:Y:S01]  /*c5f0*/  IMAD R9, R0, 0x8, R3 ;  /* 0x0000000800097824 */ /* 0x001fe200078e0203 */
[----:B------:R-:W-:Y:S01]  /*c600*/  SHF.L.U32 R4, R7, 0x1f, RZ ;  /* 0x0000001f07047819 */ /* 0x000fe200000006ff */
[----:B-1----:R-:W-:Y:S06]  /*c610*/  @!P0 BRA `(.L_x_378) ;  /* 0x00000004004c8947 */ /* 0x002fec0003800000 */
.L_x_393:
        /* <DEDUP_REMOVED lines=9> */
.L_x_394:
        /* <DEDUP_REMOVED lines=9> */
.L_x_395:
        /* <DEDUP_REMOVED lines=9> */
.L_x_396:
[----:B------:R-:W1:Y:S01]  /*c7d0*/  SYNCS.PHASECHK.TRANS64.TRYWAIT P0, [R6+URZ], R5 ;  /* 0x00000005060075a7 */ /* 0x000e62000800017f */
[----:B------:R-:W-:-:S05]  /*c7e0*/  VIADD R0, R0, 0x1 ;  /* 0x0000000100007836 */ /* 0x000fca0000000000 */
[----:B------:R-:W-:-:S04]  /*c7f0*/  ISETP.NE.AND P1, PT, R0, 0x8, PT ;  /* 0x000000080000780c */ /* 0x000fc80003f25270 */
[----:B------:R-:W-:Y:S02]  /*c800*/  SEL R2, RZ, 0x1, P1 ;  /* 0x00000001ff027807 */ /* 0x000fe40000800000 */
[----:B------:R-:W-:Y:S02]  /*c810*/  SEL R0, R0, RZ, P1 ;  /* 0x000000ff00007207 */ /* 0x000fe40000800000 */
[----:B------:R-:W-:Y:S01]  /*c820*/  LOP3.LUT R2, R7, R2, RZ, 0x3c, !PT ;  /* 0x0000000207027212 */ /* 0x000fe200078e3cff */
[----:B-1----:R-:W-:Y:S06]  /*c830*/  @!P0 BRA `(.L_x_382) ;  /* 0x0000000400148947 */ /* 0x002fec0003800000 */
.L_x_397:
[----:B------:R-:W-:Y:S01]  /*c840*/  IMAD R3, R0, 0x8, R3 ;  /* 0x0000000800037824 */ /* 0x000fe200078e0203 */
[----:B------:R-:W-:-:S07]  /*c850*/  SHF.L.U32 R0, R2, 0x1f, RZ ;  /* 0x0000001f02007819 */ /* 0x000fce00000006ff */
.L_x_383:
[----:B--2---:R2:W3:Y:S02]  /*c860*/  SYNCS.PHASECHK.TRANS64.TRYWAIT P0, [R3+URZ], R0 ;  /* 0x00000000030075a7 */ /* 0x0044e4000800017f */
[----:B---3--:R-:W-:Y:S05]  /*c870*/  @!P0 NANOSLEEP.SYNCS 0x989680 ;  /* 0x009896800000895d */ /* 0x008fea0003900000 */
[----:B------:R-:W3:Y:S02]  /*c880*/  @!P0 SYNCS.PHASECHK.TRANS64 P0, [R3+URZ], R0 ;  /* 0x00000000030085a7 */ /* 0x000ee4000800007f */
[----:B---3--:R-:W-:Y:S05]  /*c890*/  @!P0 BRA `(.L_x_383) ;  /* 0xfffffffc00f08947 */ /* 0x008fea000383ffff */
.L_x_374:
[----:B------:R-:W-:Y:S05]  /*c8a0*/  BSYNC B0 ;  /* 0x0000000000007941 */ /* 0x000fea0003800000 */
.L_x_373:
[----:B------:R-:W-:Y:S05]  /*c8b0*/  EXIT ;  /* 0x000000000000794d */ /* 0x000fea0003800000 */
.L_x_18:
[----:B---3--:R3:W4:Y:S02]  /*c8c0*/  SYNCS.PHASECHK.TRANS64.TRYWAIT P1, [R3+URZ], R0 ;  /* 0x00000000030075a7 */ /* 0x008724000802017f */
[----:B----4-:R-:W-:Y:S05]  /*c8d0*/  @!P1 NANOSLEEP.SYNCS 0x989680 ;  /* 0x009896800000995d */ /* 0x010fea0003900000 */
[----:B------:R-:W4:Y:S02]  /*c8e0*/  @!P1 SYNCS.PHASECHK.TRANS64 P1, [R3+URZ], R0 ;  /* 0x00000000030095a7 */ /* 0x000f24000802007f */
[----:B----4-:R-:W-:Y:S05]  /*c8f0*/  @!P1 BRA `(.L_x_18) ;  /* 0xfffffffc00f09947 */ /* 0x010fea000383ffff */
[----:B------:R-:W-:Y:S05]  /*c900*/  BRA `(.L_x_17) ;  /* 0xffffff4800f07947 */ /* 0x000fea000383ffff */
.L_x_23:
[----:B---3--:R3:W4:Y:S02]  /*c910*/  SYNCS.PHASECHK.TRANS64.TRYWAIT P1, [R4+URZ], R3 ;  /* 0x00000003040075a7 */ /* 0x008724000802017f */
[----:B----4-:R-:W-:Y:S05]  /*c920*/  @!P1 NANOSLEEP.SYNCS 0x989680 ;  /* 0x009896800000995d */ /* 0x010fea0003900000 */
[----:B------:R-:W4:Y:S02]  /*c930*/  @!P1 SYNCS.PHASECHK.TRANS64 P1, [R4+URZ], R3 ;  /* 0x00000003040095a7 */ /* 0x000f24000802007f */
[----:B----4-:R-:W-:Y:S05]  /*c940*/  @!P1 BRA `(.L_x_23) ;  /* 0xfffffffc00f09947 */ /* 0x010fea000383ffff */
[----:B------:R-:W-:Y:S05]  /*c950*/  BRA `(.L_x_22) ;  /* 0xffffff5400547947 */ /* 0x000fea000383ffff */
.L_x_360:
[----:B------:R-:W-:Y:S01]  /*c960*/  BSSY B1, `(.L_x_384) ;  /* 0x0000006000017945 */ /* 0x000fe20003800000 */
[----:B------:R-:W-:-:S07]  /*c970*/  IMAD.MOV.U32 R15, RZ, RZ, -0x1 ;  /* 0xffffffffff0f7424 */ /* 0x000fce00078e00ff */
[----:B------:R-:W-:Y:S05]  /*c980*/  WARPSYNC.COLLECTIVE R15, `(.L_x_385) ;  /* 0x000000000f0c7348 */ /* 0x000fea0003c00000 */
[----:B------:R-:W-:Y:S02]  /*c990*/  ELECT P6, UR62, PT ;  /* 0x00000000003e782f */ /* 0x000fe400038c0000 */
[----:B------:R-:W-:Y:S01]  /*c9a0*/  MOV R14, UR62 ;  /* 0x0000003e000e7c02 */ /* 0x000fe20008000f00 */
[----:B------:R-:W-:Y:S10]  /*c9b0*/  ENDCOLLECTIVE ;  /* 0x000000000000791b */ /* 0x000ff40003800000 */
.L_x_385:
[----:B------:R-:W-:Y:S05]  /*c9c0*/  BSYNC B1 ;  /* 0x0000000000017941 */ /* 0x000fea0003800000 */
.L_x_384:
[----:B------:R-:W-:Y:S05]  /*c9d0*/  BRA `(.L_x_386) ;  /* 0xffffffec009c7947 */ /* 0x000fea000383ffff */
.L_x_363:
[----:B-1----:R1:W2:Y:S02]  /*c9e0*/  SYNCS.PHASECHK.TRANS64.TRYWAIT P1, [R13+URZ+0x40], R4 ;  /* 0x000040040d0075a7 */ /* 0x0022a4000802017f */
[----:B--2---:R-:W-:Y:S05]  /*c9f0*/  @!P1 NANOSLEEP.SYNCS 0x989680 ;  /* 0x009896800000995d */ /* 0x004fea0003900000 */
[----:B------:R-:W2:Y:S02]  /*ca00*/  @!P1 SYNCS.PHASECHK.TRANS64 P1, [R13+URZ+0x40], R4 ;  /* 0x000040040d0095a7 */ /* 0x000ea4000802007f */
[----:B--2---:R-:W-:Y:S05]  /*ca10*/  @!P1 BRA `(.L_x_363) ;  /* 0xfffffffc00f09947 */ /* 0x004fea000383ffff */
[----:B------:R-:W-:Y:S05]  /*ca20*/  BRA `(.L_x_387) ;  /* 0xffffffec00d07947 */ /* 0x000fea000383ffff */
.L_x_372:
[----:B------:R-:W-:Y:S01]  /*ca30*/  BSSY B0, `(.L_x_388) ;  /* 0x0000006000007945 */ /* 0x000fe20003800000 */
[----:B------:R-:W-:-:S07]  /*ca40*/  IMAD.MOV.U32 R15, RZ, RZ, -0x1 ;  /* 0xffffffffff0f7424 */ /* 0x000fce00078e00ff */
[----:B------:R-:W-:Y:S05]  /*ca50*/  WARPSYNC.COLLECTIVE R15, `(.L_x_389) ;  /* 0x000000000f0c7348 */ /* 0x000fea0003c00000 */
[----:B------:R-:W-:Y:S02]  /*ca60*/  ELECT P6, UR62, PT ;  /* 0x00000000003e782f */ /* 0x000fe400038c0000 */
[----:B------:R-:W-:Y:S01]  /*ca70*/  MOV R14, UR62 ;  /* 0x0000003e000e7c02 */ /* 0x000fe20008000f00 */
[----:B------:R-:W-:Y:S10]  /*ca80*/  ENDCOLLECTIVE ;  /* 0x000000000000791b */ /* 0x000ff40003800000 */
.L_x_389:
[----:B------:R-:W-:Y:S05]  /*ca90*/  BSYNC B0 ;  /* 0x0000000000007941 */ /* 0x000fea0003800000 */
.L_x_388:
[----:B------:R-:W-:Y:S05]  /*caa0*/  BRA `(.L_x_390) ;  /* 0xfffffff8003c7947 */ /* 0x000fea000383ffff */
.L_x_376:
[----:B0-----:R0:W1:Y:S02]  /*cab0*/  SYNCS.PHASECHK.TRANS64.TRYWAIT P0, [R7+URZ], R2 ;  /* 0x00000002070075a7 */ /* 0x001064000800017f */
[----:B-1----:R-:W-:Y:S05]  /*cac0*/  @!P0 NANOSLEEP.SYNCS 0x989680 ;  /* 0x009896800000895d */ /* 0x002fea0003900000 */
[----:B------:R-:W1:Y:S02]  /*cad0*/  @!P0 SYNCS.PHASECHK.TRANS64 P0, [R7+URZ], R2 ;  /* 0x00000002070085a7 */ /* 0x000e64000800007f */
[----:B-1----:R-:W-:Y:S05]  /*cae0*/  @!P0 BRA `(.L_x_376) ;  /* 0xfffffffc00f08947 */ /* 0x002fea000383ffff */
[----:B------:R-:W-:Y:S05]  /*caf0*/  BRA `(.L_x_391) ;  /* 0xfffffff800807947 */ /* 0x000fea000383ffff */
.L_x_377:
[----:B0-----:R0:W1:Y:S02]  /*cb00*/  SYNCS.PHASECHK.TRANS64.TRYWAIT P0, [R9+URZ], R4 ;  /* 0x00000004090075a7 */ /* 0x001064000800017f */
[----:B-1----:R-:W-:Y:S05]  /*cb10*/  @!P0 NANOSLEEP.SYNCS 0x989680 ;  /* 0x009896800000895d */ /* 0x002fea0003900000 */
[----:B------:R-:W1:Y:S02]  /*cb20*/  @!P0 SYNCS.PHASECHK.TRANS64 P0, [R9+URZ], R4 ;  /* 0x00000004090085a7 */ /* 0x000e64000800007f */
[----:B-1----:R-:W-:Y:S05]  /*cb30*/  @!P0 BRA `(.L_x_377) ;  /* 0xfffffffc00f08947 */ /* 0x002fea000383ffff */
[----:B------:R-:W-:Y:S05]  /*cb40*/  BRA `(.L_x_392) ;  /* 0xfffffff800907947 */ /* 0x000fea000383ffff */
.L_x_378:
[----:B0-----:R0:W1:Y:S02]  /*cb50*/  SYNCS.PHASECHK.TRANS64.TRYWAIT P0, [R6+URZ], R5 ;  /* 0x00000005060075a7 */ /* 0x001064000800017f */
[----:B-1----:R-:W-:Y:S05]  /*cb60*/  @!P0 NANOSLEEP.SYNCS 0x989680 ;  /* 0x009896800000895d */ /* 0x002fea0003900000 */
[----:B------:R-:W1:Y:S02]  /*cb70*/  @!P0 SYNCS.PHASECHK.TRANS64 P0, [R6+URZ], R5 ;  /* 0x00000005060085a7 */ /* 0x000e64000800007f */
[----:B-1----:R-:W-:Y:S05]  /*cb80*/  @!P0 BRA `(.L_x_378) ;  /* 0xfffffffc00f08947 */ /* 0x002fea000383ffff */
[----:B------:R-:W-:Y:S05]  /*cb90*/  BRA `(.L_x_393) ;  /* 0xfffffff800a07947 */ /* 0x000fea000383ffff */
.L_x_379:
[----:B0-----:R0:W1:Y:S02]  /*cba0*/  SYNCS.PHASECHK.TRANS64.TRYWAIT P0, [R9+URZ], R4 ;  /* 0x00000004090075a7 */ /* 0x001064000800017f */
[----:B-1----:R-:W-:Y:S05]  /*cbb0*/  @!P0 NANOSLEEP.SYNCS 0x989680 ;  /* 0x009896800000895d */ /* 0x002fea0003900000 */
[----:B------:R-:W1:Y:S02]  /*cbc0*/  @!P0 SYNCS.PHASECHK.TRANS64 P0, [R9+URZ], R4 ;  /* 0x00000004090085a7 */ /* 0x000e64000800007f */
[----:B-1----:R-:W-:Y:S05]  /*cbd0*/  @!P0 BRA `(.L_x_379) ;  /* 0xfffffffc00f08947 */ /* 0x002fea000383ffff */
[----:B------:R-:W-:Y:S05]  /*cbe0*/  BRA `(.L_x_394) ;  /* 0xfffffff800b07947 */ /* 0x000fea000383ffff */
.L_x_380:
[----:B0-----:R0:W1:Y:S02]  /*cbf0*/  SYNCS.PHASECHK.TRANS64.TRYWAIT P0, [R6+URZ], R5 ;  /* 0x00000005060075a7 */ /* 0x001064000800017f */
[----:B-1----:R-:W-:Y:S05]  /*cc00*/  @!P0 NANOSLEEP.SYNCS 0x989680 ;  /* 0x009896800000895d */ /* 0x002fea0003900000 */
[----:B------:R-:W1:Y:S02]  /*cc10*/  @!P0 SYNCS.PHASECHK.TRANS64 P0, [R6+URZ], R5 ;  /* 0x00000005060085a7 */ /* 0x000e64000800007f */
[----:B-1----:R-:W-:Y:S05]  /*cc20*/  @!P0 BRA `(.L_x_380) ;  /* 0xfffffffc00f08947 */ /* 0x002fea000383ffff */
[----:B------:R-:W-:Y:S05]  /*cc30*/  BRA `(.L_x_395) ;  /* 0xfffffff800c07947 */ /* 0x000fea000383ffff */
.L_x_381:
[----:B0-----:R0:W1:Y:S02]  /*cc40*/  SYNCS.PHASECHK.TRANS64.TRYWAIT P0, [R9+URZ], R4 ;  /* 0x00000004090075a7 */ /* 0x001064000800017f */
[----:B-1----:R-:W-:Y:S05]  /*cc50*/  @!P0 NANOSLEEP.SYNCS 0x989680 ;  /* 0x009896800000895d */ /* 0x002fea0003900000 */
[----:B------:R-:W1:Y:S02]  /*cc60*/  @!P0 SYNCS.PHASECHK.TRANS64 P0, [R9+URZ], R4 ;  /* 0x00000004090085a7 */ /* 0x000e64000800007f */
[----:B-1----:R-:W-:Y:S05]  /*cc70*/  @!P0 BRA `(.L_x_381) ;  /* 0xfffffffc00f08947 */ /* 0x002fea000383ffff */
[----:B------:R-:W-:Y:S05]  /*cc80*/  BRA `(.L_x_396) ;  /* 0xfffffff800d07947 */ /* 0x000fea000383ffff */
.L_x_382:
[----:B-1----:R1:W2:Y:S02]  /*cc90*/  SYNCS.PHASECHK.TRANS64.TRYWAIT P0, [R6+URZ], R5 ;  /* 0x00000005060075a7 */ /* 0x0022a4000800017f */
[----:B--2---:R-:W-:Y:S05]  /*cca0*/  @!P0 NANOSLEEP.SYNCS 0x989680 ;  /* 0x009896800000895d */ /* 0x004fea0003900000 */
[----:B------:R-:W2:Y:S02]  /*ccb0*/  @!P0 SYNCS.PHASECHK.TRANS64 P0, [R6+URZ], R5 ;  /* 0x00000005060085a7 */ /* 0x000ea4000800007f */
[----:B--2---:R-:W-:Y:S05]  /*ccc0*/  @!P0 BRA `(.L_x_382) ;  /* 0xfffffffc00f08947 */ /* 0x004fea000383ffff */
[----:B------:R-:W-:Y:S05]  /*ccd0*/  BRA `(.L_x_397) ;  /* 0xfffffff800d87947 */ /* 0x000fea000383ffff */
.L_x_398:
[----:B------:R-:W-:-:S00]  /*cce0*/  BRA `(.L_x_398) ;  /* 0xfffffffc00fc7947 */ /* 0x000fc0000383ffff */
[----:B------:R-:W-:-:S00]  /*ccf0*/  NOP ;  /* 0x0000000000007918 */ /* 0x000fc00000000000 */
        /* <DEDUP_REMOVED lines=8> */
.L_x_399:


//--------------------- .nv.global.init           --------------------------
	.section	.nv.global.init,"aw",@progbits
.nv.global.init:
	.type		$str$22,@object
	.size		$str$22,($str$23 - $str$22)
$str$22:
        /*0000*/ 	.byte	0x6b, 0x5f, 0x74, 0x69, 0x6c, 0x65, 0x5f, 0x63, 0x6f, 0x75, 0x6e, 0x74, 0x20, 0x3e, 0x3d, 0x20
        /*0010*/ 	.byte	0x31, 0x00
	.type		$str$23,@object
	.size		$str$23,(__unnamed_1 - $str$23)
$str$23:
        /*0012*/ 	.byte	0x2f, 0x74, 0x6d, 0x70, 0x2f, 0x63, 0x75, 0x74, 0x6c, 0x61, 0x73, 0x73, 0x5f, 0x73, 0x77, 0x65
        /*0022*/ 	.byte	0x65, 0x70, 0x5f, 0x73, 0x72, 0x63, 0x2f, 0x69, 0x6e, 0x63, 0x6c, 0x75, 0x64, 0x65, 0x2f, 0x63
        /*0032*/ 	.byte	0x75, 0x74, 0x6c, 0x61, 0x73, 0x73, 0x2f, 0x67, 0x65, 0x6d, 0x6d, 0x2f, 0x63, 0x6f, 0x6c, 0x6c
        /*0042*/ 	.byte	0x65, 0x63, 0x74, 0x69, 0x76, 0x65, 0x2f, 0x73, 0x6d, 0x39, 0x30, 0x5f, 0x6d, 0x6d, 0x61, 0x5f
        /*0052*/ 	.byte	0x74, 0x6d, 0x61, 0x5f, 0x67, 0x6d, 0x6d, 0x61, 0x5f, 0x73, 0x73, 0x5f, 0x77, 0x61, 0x72, 0x70
        /*0062*/ 	.byte	0x73, 0x70, 0x65, 0x63, 0x69, 0x61, 0x6c, 0x69, 0x7a, 0x65, 0x64, 0x2e, 0x68, 0x70, 0x70, 0x00
	.type		__unnamed_1,@object
	.size		__unnamed_1,(.L_0 - __unnamed_1)
__unnamed_1:
        /*0072*/ 	.byte	0x76, 0x6f, 0x69, 0x64, 0x20, 0x63, 0x75, 0x74, 0x6c, 0x61, 0x73, 0x73, 0x3a, 0x3a, 0x67, 0x65
        /* <DEDUP_REMOVED lines=172> */
.L_0:


//--------------------- .nv.shared._ZN7cutlass13device_kernelINS_4gemm6kernel13GemmUniversalIN4cute5tupleIJiiiiEEENS1_10collective13CollectiveMmaINS1_34MainloopSm90TmaGmmaWarpSpecializedILi8ENS5_IJNS4_1CILi1EEESB_SB_EEENS1_35KernelTmaWarpSpecializedCooperativeEEENS5_IJNSA_ILi256EEENSA_ILi160EEENSA_ILi64EEEEEEaNS5_IJlSB_lEEEaSJ_NS4_8TiledMMAINS4_8MMA_AtomIJNS4_4SM904GMMA26MMA_64x32x32_S32S8S8_SS_TNEEEENS4_6LayoutINS5_IJNSA_ILi2EEESB_SB_EEENS5_IJSB_NSA_ILi0EEEST_EEEEENS5_IJNS4_10UnderscoreESW_SW_EEEEENS4_13SM90_TMA_LOADENS4_14ComposedLayoutINS4_7SwizzleILi2ELi4ELi3EEENS4_18smem_ptr_flag_bitsILi8EEENSQ_INS5_IJNSA_ILi8EEESH_EEENS5_IJSH_SB_EEEEEEEvNS4_8identityESZ_S19_vS1A_EENS_8epilogue10collective6detail29Sm90TmaWarpSpecializedAdapterINS1D_15DefaultEpilogueIaSJ_SJ_NS1C_6thread17LinearCombinationIaLi1EiiLNS1H_9ScaleType4KindE0ELNS_15FloatRoundStyleE2EaEENS1_15EpilogueDefaultEEEEEvvEEEEvNT_6ParamsE --------------------------
	.section	.nv.shared._ZN7cutlass13device_kernelINS_4gemm6kernel13GemmUniversalIN4cute5tupleIJiiiiEEENS1_10collective13CollectiveMmaINS1_34MainloopSm90TmaGmmaWarpSpecializedILi8ENS5_IJNS4_1CILi1EEESB_SB_EEENS1_35KernelTmaWarpSpecializedCooperativeEEENS5_IJNSA_ILi256EEENSA_ILi160EEENSA_ILi64EEEEEEaNS5_IJlSB_lEEEaSJ_NS4_8TiledMMAINS4_8MMA_AtomIJNS4_4SM904GMMA26MMA_64x32x32_S32S8S8_SS_TNEEEENS4_6LayoutINS5_IJNSA_ILi2EEESB_SB_EEENS5_IJSB_NSA_ILi0EEEST_EEEEENS5_IJNS4_10UnderscoreESW_SW_EEEEENS4_13SM90_TMA_LOADENS4_14ComposedLayoutINS4_7SwizzleILi2ELi4ELi3EEENS4_18smem_ptr_flag_bitsILi8EEENSQ_INS5_IJNSA_ILi8EEESH_EEENS5_IJSH_SB_EEEEEEEvNS4_8identityESZ_S19_vS1A_EENS_8epilogue10collective6detail29Sm90TmaWarpSpecializedAdapterINS1D_15DefaultEpilogueIaSJ_SJ_NS1C_6thread17LinearCombinationIaLi1EiiLNS1H_9ScaleType4KindE0ELNS_15FloatRoundStyleE2EaEENS1_15EpilogueDefaultEEEEEvvEEEEvNT_6ParamsE,"aw",@nobits
	.sectionflags	@""
	.align	16
	.zero		1024


//--------------------- .nv.shared.reserved.0     --------------------------
	.section	.nv.shared.reserved.0,"aw",@nobits
	.weak		__nv_reservedSMEM_offset_0_alias
	.size		__nv_reservedSMEM_offset_0_alias, 0, 0
	.other		__nv_reservedSMEM_offset_0_alias,@"STO_CUDA_RESERVED_SHARED STV_DEFAULT"
__nv_reservedSMEM_offset_0_alias:
	.zero		0


//--------------------- .nv.global                --------------------------
	.section	.nv.global,"aw",@nobits
.nv.global:
	.type		_ZN39_INTERNAL_517c70d2_4_k_cu_ef258f09_63444cute1_E,@object
	.size		_ZN39_INTERNAL_517c70d2_4_k_cu_ef258f09_63444cute1_E,(_ZN39_INTERNAL_517c70d2_4_k_cu_ef258f09_63444cuda3std3__45__cpo6cbeginE - _ZN39_INTERNAL_517c70d2_4_k_cu_ef258f09_63444cute1_E)
_ZN39_INTERNAL_517c70d2_4_k_cu_ef258f09_63444cute1_E:
	.zero		1
	.type		_ZN39_INTERNAL_517c70d2_4_k_cu_ef258f09_63444cuda3std3__45__cpo6cbeginE,@object
	.size		_ZN39_INTERNAL_517c70d2_4_k_cu_ef258f09_63444cuda3std3__45__cpo6cbeginE,(_ZN39_INTERNAL_517c70d2_4_k_cu_ef258f09_63444cuda3std3__48in_placeE - _ZN39_INTERNAL_517c70d2_4_k_cu_ef258f09_63444cuda3std3__45__cpo6cbeginE)
_ZN39_INTERNAL_517c70d2_4_k_cu_ef258f09_63444cuda3std3__45__cpo6cbeginE:
	.zero		1
	.type		_ZN39_INTERNAL_517c70d2_4_k_cu_ef258f09_63444cuda3std3__48in_placeE,@object
	.size		_ZN39_INTERNAL_517c70d2_4_k_cu_ef258f09_63444cuda3std3__48in_placeE,(_ZN39_INTERNAL_517c70d2_4_k_cu_ef258f09_63444cuda3std6ranges3__45__cpo9iter_moveE - _ZN39_INTERNAL_517c70d2_4_k_cu_ef258f09_63444cuda3std3__48in_placeE)
_ZN39_INTERNAL_517c70d2_4_k_cu_ef258f09_63444cuda3std3__48in_placeE:
	.zero		1
	.type		_ZN39_INTERNAL_517c70d2_4_k_cu_ef258f09_63444cuda3std6ranges3__45__cpo9iter_moveE,@object
	.size		_ZN39_INTERNAL_517c70d2_4_k_cu_ef258f09_63444cuda3std6ranges3__45__cpo9iter_moveE,(_ZN39_INTERNAL_517c70d2_4_k_cu_ef258f09_63444cuda3std3__45__cpo5beginE - _ZN39_INTERNAL_517c70d2_4_k_cu_ef258f09_63444cuda3std6ranges3__45__cpo9iter_moveE)
_ZN39_INTERNAL_517c70d2_4_k_cu_ef258f09_63444cuda3std6ranges3__45__cpo9iter_moveE:
	.zero		1
	.type		_ZN39_INTERNAL_517c70d2_4_k_cu_ef258f09_63444cuda3std3__45__cpo5beginE,@object
	.size		_ZN39_INTERNAL_517c70d2_4_k_cu_ef258f09_63444cuda3std3__45__cpo5beginE,(_ZN39_INTERNAL_517c70d2_4_k_cu_ef258f09_63444cuda3std3__441_GLOBAL__N__517c70d2_4_k_cu_ef258f09_63446ignoreE - _ZN39_INTERNAL_517c70d2_4_k_cu_ef258f09_63444cuda3std3__45__cpo5beginE)
_ZN39_INTERNAL_517c70d2_4_k_cu_ef258f09_63444cuda3std3__45__cpo5beginE:
	.zero		1
	.type		_ZN39_INTERNAL_517c70d2_4_k_cu_ef258f09_63444cuda3std3__441_GLOBAL__N__517c70d2_4_k_cu_ef258f09_63446ignoreE,@object
	.size		_ZN39_INTERNAL_517c70d2_4_k_cu_ef258f09_63444cuda3std3__441_GLOBAL__N__517c70d2_4_k_cu_ef258f09_63446ignoreE,(_ZN39_INTERNAL_517c70d2_4_k_cu_ef258f09_63444cute7productE - _ZN39_INTERNAL_517c70d2_4_k_cu_ef258f09_63444cuda3std3__441_GLOBAL__N__517c70d2_4_k_cu_ef258f09_63446ignoreE)
_ZN39_INTERNAL_517c70d2_4_k_cu_ef258f09_63444cuda3std3__441_GLOBAL__N__517c70d2_4_k_cu_ef258f09_63446ignoreE:
	.zero		1
	.type		_ZN39_INTERNAL_517c70d2_4_k_cu_ef258f09_63444cute7productE,@object
	.size		_ZN39_INTERNAL_517c70d2_4_k_cu_ef258f09_63444cute7productE,(_ZN39_INTERNAL_517c70d2_4_k_cu_ef258f09_63444cuda3std3__45__cpo3endE - _ZN39_INTERNAL_517c70d2_4_k_cu_ef258f09_63444cute7productE)
_ZN39_INTERNAL_517c70d2_4_k_cu_ef258f09_63444cute7productE:
	.zero		1
	.type		_ZN39_INTERNAL_517c70d2_4_k_cu_ef258f09_63444cuda3std3__45__cpo3endE,@object
	.size		_ZN39_INTERNAL_517c70d2_4_k_cu_ef258f09_63444cuda3std3__45__cpo3endE,(_ZN39_INTERNAL_517c70d2_4_k_cu_ef258f09_63444cuda3std3__419piecewise_constructE - _ZN39_INTERNAL_517c70d2_4_k_cu_ef258f09_63444cuda3std3__45__cpo3endE)
_ZN39_INTERNAL_517c70d2_4_k_cu_ef258f09_63444cuda3std3__45__cpo3endE:
	.zero		1
	.type		_ZN39_INTERNAL_517c70d2_4_k_cu_ef258f09_63444cuda3std3__419piecewise_constructE,@object
	.size		_ZN39_INTERNAL_517c70d2_4_k_cu_ef258f09_63444cuda3std3__419piecewise_constructE,(_ZN39_INTERNAL_517c70d2_4_k_cu_ef258f09_63444cuda3std3__45__cpo4cendE - _ZN39_INTERNAL_517c70d2_4_k_cu_ef258f09_63444cuda3std3__419piecewise_constructE)
_ZN39_INTERNAL_517c70d2_4_k_cu_ef258f09_63444cuda3std3__419piecewise_constructE:
	.zero		1
	.type		_ZN39_INTERNAL_517c70d2_4_k_cu_ef258f09_63444cuda3std3__45__cpo4cendE,@object
	.size		_ZN39_INTERNAL_517c70d2_4_k_cu_ef258f09_63444cuda3std3__45__cpo4cendE,(_ZN39_INTERNAL_517c70d2_4_k_cu_ef258f09_63444cuda3std6ranges3__45__cpo4swapE - _ZN39_INTERNAL_517c70d2_4_k_cu_ef258f09_63444cuda3std3__45__cpo4cendE)
_ZN39_INTERNAL_517c70d2_4_k_cu_ef258f09_63444cuda3std3__45__cpo4cendE:
	.zero		1
	.type		_ZN39_INTERNAL_517c70d2_4_k_cu_ef258f09_63444cuda3std6ranges3__45__cpo4swapE,@object
	.size		_ZN39_INTERNAL_517c70d2_4_k_cu_ef258f09_63444cuda3std6ranges3__45__cpo4swapE,(.L_8 - _ZN39_INTERNAL_517c70d2_4_k_cu_ef258f09_63444cuda3std6ranges3__45__cpo4swapE)
_ZN39_INTERNAL_517c70d2_4_k_cu_ef258f09_63444cuda3std6ranges3__45__cpo4swapE:
	.zero		1
.L_8:


//--------------------- .nv.constant0._ZN7cutlass13device_kernelINS_4gemm6kernel13GemmUniversalIN4cute5tupleIJiiiiEEENS1_10collective13CollectiveMmaINS1_34MainloopSm90TmaGmmaWarpSpecializedILi8ENS5_IJNS4_1CILi1EEESB_SB_EEENS1_35KernelTmaWarpSpecializedCooperativeEEENS5_IJNSA_ILi256EEENSA_ILi160EEENSA_ILi64EEEEEEaNS5_IJlSB_lEEEaSJ_NS4_8TiledMMAINS4_8MMA_AtomIJNS4_4SM904GMMA26MMA_64x32x32_S32S8S8_SS_TNEEEENS4_6LayoutINS5_IJNSA_ILi2EEESB_SB_EEENS5_IJSB_NSA_ILi0EEEST_EEEEENS5_IJNS4_10UnderscoreESW_SW_EEEEENS4_13SM90_TMA_LOADENS4_14ComposedLayoutINS4_7SwizzleILi2ELi4ELi3EEENS4_18smem_ptr_flag_bitsILi8EEENSQ_INS5_IJNSA_ILi8EEESH_EEENS5_IJSH_SB_EEEEEEEvNS4_8identityESZ_S19_vS1A_EENS_8epilogue10collective6detail29Sm90TmaWarpSpecializedAdapterINS1D_15DefaultEpilogueIaSJ_SJ_NS1C_6thread17LinearCombinationIaLi1EiiLNS1H_9ScaleType4KindE0ELNS_15FloatRoundStyleE2EaEENS1_15EpilogueDefaultEEEEEvvEEEEvNT_6ParamsE --------------------------
	.section	.nv.constant0._ZN7cutlass13device_kernelINS_4gemm6kernel13GemmUniversalIN4cute5tupleIJiiiiEEENS1_10collective13CollectiveMmaINS1_34MainloopSm90TmaGmmaWarpSpecializedILi8ENS5_IJNS4_1CILi1EEESB_SB_EEENS1_35KernelTmaWarpSpecializedCooperativeEEENS5_IJNSA_ILi256EEENSA_ILi160EEENSA_ILi64EEEEEEaNS5_IJlSB_lEEEaSJ_NS4_8TiledMMAINS4_8MMA_AtomIJNS4_4SM904GMMA26MMA_64x32x32_S32S8S8_SS_TNEEEENS4_6LayoutINS5_IJNSA_ILi2EEESB_SB_EEENS5_IJSB_NSA_ILi0EEEST_EEEEENS5_IJNS4_10UnderscoreESW_SW_EEEEENS4_13SM90_TMA_LOADENS4_14ComposedLayoutINS4_7SwizzleILi2ELi4ELi3EEENS4_18smem_ptr_flag_bitsILi8EEENSQ_INS5_IJNSA_ILi8EEESH_EEENS5_IJSH_SB_EEEEEEEvNS4_8identityESZ_S19_vS1A_EENS_8epilogue10collective6detail29Sm90TmaWarpSpecializedAdapterINS1D_15DefaultEpilogueIaSJ_SJ_NS1C_6thread17LinearCombinationIaLi1EiiLNS1H_9ScaleType4KindE0ELNS_15FloatRoundStyleE2EaEENS1_15EpilogueDefaultEEEEEvvEEEEvNT_6ParamsE,"a",@progbits
	.sectionflags	@""
	.align	4
.nv.constant0._ZN7cutlass13device_kernelINS_4gemm6kernel13GemmUniversalIN4cute5tupleIJiiiiEEENS1_10collective13CollectiveMmaINS1_34MainloopSm90TmaGmmaWarpSpecializedILi8ENS5_IJNS4_1CILi1EEESB_SB_EEENS1_35KernelTmaWarpSpecializedCooperativeEEENS5_IJNSA_ILi256EEENSA_ILi160EEENSA_ILi64EEEEEEaNS5_IJlSB_lEEEaSJ_NS4_8TiledMMAINS4_8MMA_AtomIJNS4_4SM904GMMA26MMA_64x32x32_S32S8S8_SS_TNEEEENS4_6LayoutINS5_IJNSA_ILi2EEESB_SB_EEENS5_IJSB_NSA_ILi0EEEST_EEEEENS5_IJNS4_10UnderscoreESW_SW_EEEEENS4_13SM90_TMA_LOADENS4_14ComposedLayoutINS4_7SwizzleILi2ELi4ELi3EEENS4_18smem_ptr_flag_bitsILi8EEENSQ_INS5_IJNSA_ILi8EEESH_EEENS5_IJSH_SB_EEEEEEEvNS4_8identityESZ_S19_vS1A_EENS_8epilogue10collective6detail29Sm90TmaWarpSpecializedAdapterINS1D_15DefaultEpilogueIaSJ_SJ_NS1C_6thread17LinearCombinationIaLi1EiiLNS1H_9ScaleType4KindE0ELNS_15FloatRoundStyleE2EaEENS1_15EpilogueDefaultEEEEEvvEEEEvNT_6ParamsE:
	.zero		1664


//--------------------- SYMBOLS --------------------------

	.type		.nv.reservedSmem.offset0,@object
	.size		.nv.reservedSmem.offset0,0x4
	.type		__assertfail,@function
